// auto-generated by cutlass_sweep.gemm — config: {"arch": "sm_90", "cluster_m": 1, "cluster_n": 1, "dtype": "e4m3", "dtype_b": "e4m3", "layout": "nt", "stages": 0, "tile_k": 256, "tile_m": 128, "tile_n": 256}
#include "cutlass/cutlass.h"
#include "cutlass/gemm/collective/collective_builder.hpp"
#include "cutlass/gemm/device/gemm_universal_adapter.h"
#include "cutlass/gemm/kernel/gemm_universal.hpp"
#include "cutlass/epilogue/collective/collective_builder.hpp"

using ElemA = cutlass::float_e4m3_t;
using ElemB = cutlass::float_e4m3_t;
using ElemCD = cutlass::float_e4m3_t;
using Acc  = float;
using TileShape    = cute::Shape<cute::_128, cute::_256, cute::_256>;
using ClusterShape = cute::Shape<cute::_1, cute::_1, cute::_1>;

using CollectiveEpilogue = typename cutlass::epilogue::collective::CollectiveBuilder<
    cutlass::arch::Sm90, cutlass::arch::OpClassTensorOp,
    TileShape, ClusterShape,
    cutlass::epilogue::collective::EpilogueTileAuto,
    Acc, Acc,
    ElemCD, cutlass::layout::RowMajor, 128 / cutlass::sizeof_bits<ElemCD>::value,
    ElemCD, cutlass::layout::RowMajor, 128 / cutlass::sizeof_bits<ElemCD>::value,
    cutlass::epilogue::collective::EpilogueScheduleAuto
  >::CollectiveOp;

using CollectiveMainloop = typename cutlass::gemm::collective::CollectiveBuilder<
    cutlass::arch::Sm90, cutlass::arch::OpClassTensorOp,
    ElemA, cutlass::layout::RowMajor, 128 / cutlass::sizeof_bits<ElemA>::value,
    ElemB, cutlass::layout::ColumnMajor, 128 / cutlass::sizeof_bits<ElemB>::value,
    Acc,
    TileShape, ClusterShape,
    cutlass::gemm::collective::StageCountAutoCarveout<static_cast<int>(sizeof(typename CollectiveEpilogue::SharedStorage))>,
    cutlass::gemm::collective::KernelScheduleAuto
  >::CollectiveOp;

using GemmKernel = cutlass::gemm::kernel::GemmUniversal<
    cute::Shape<int,int,int,int>,
    CollectiveMainloop,
    CollectiveEpilogue
>;
using Gemm = cutlass::gemm::device::GemmUniversalAdapter<GemmKernel>;

// Force the device kernel symbol into the cubin without needing a host main.
auto* _anchor = &cutlass::device_kernel<GemmKernel>;


// ===== COMPILED SASS (sm_90a) =====

	.target	sm_90a

	.elftype	@"ET_EXEC"


//--------------------- .note.nv.tkinfo           --------------------------
	.section	.note.nv.tkinfo,"",@"SHT_NOTE"
	.sectionflags	@"SHF_NOTE_NV_TKINFO"
	.tkinfo
        /*0018*/ 	.word	0x00000002
        /*0030*/ 	.string	""
        /*0030*/ 	.string	"ptxas"
        /*0030*/ 	.string	"Cuda compilation tools, release 13.0, V13.0.88"
        /*0030*/ 	.string	"Build cuda_13.0.r13.0/compiler.36424714_0"
        /*0030*/ 	.string	"-arch sm_90a -m 64 "



//--------------------- .note.nv.cuinfo           --------------------------
	.section	.note.nv.cuinfo,"",@"SHT_NOTE"
	.sectionflags	@"SHF_NOTE_NV_CUINFO"
        /*0018*/ 	.short	0x0002
        /*001a*/ 	.short	0x005a
        /*001c*/ 	.short	0x0082
	.zero		2


//--------------------- .nv.info                  --------------------------
	.section	.nv.info,"",@"SHT_CUDA_INFO"
	.align	4


	//----- nvinfo : EIATTR_REGCOUNT
	.align		4
        /*0000*/ 	.byte	0x04, 0x2f
        /*0002*/ 	.short	(.L_12 - .L_11)
	.align		4
.L_11:
        /*0004*/ 	.word	index@(_ZN7cutlass13device_kernelINS_4gemm6kernel13GemmUniversalIN4cute5tupleIJiiiiEEENS1_10collective13CollectiveMmaINS1_37MainloopSm90TmaGmmaWarpSpecializedFP8ILi2ENS5_IJNS4_1CILi1EEESB_SB_EEENS1_35KernelTmaWarpSpecializedCooperativeEEENS5_IJNSA_ILi128EEENSA_ILi256EEESG_EEENS_12float_e4m3_tENS5_IJlSB_lEEESI_SJ_NS4_8TiledMMAINS4_8MMA_AtomIJNS4_4SM904GMMA31MMA_64x256x32_F32E4M3E4M3_SS_TNILNSN_7ScaleInE1ELSP_1EEEEEENS4_6LayoutINS5_IJNSA_ILi2EEESB_SB_EEENS5_IJSB_NSA_ILi0EEESV_EEEEENS5_IJNS4_10UnderscoreESY_SY_EEEEENS4_13SM90_TMA_LOADENS4_14ComposedLayoutINS4_7SwizzleILi3ELi4ELi3EEENS4_18smem_ptr_flag_bitsILi8EEENSS_INS5_IJNSA_ILi8EEESF_EEENS5_IJSF_SB_EEEEEEEvNS4_8identityES11_S1B_vS1C_EENS_8epilogue10collective6detail29Sm90TmaWarpSpecializedAdapterINS1F_15DefaultEpilogueISI_SJ_SJ_NS1E_6thread17LinearCombinationISI_Li1EffLNS1J_9ScaleType4KindE0ELNS_15FloatRoundStyleE2ESI_EENS1_15EpilogueDefaultEEEEEvvEEEEvNT_6ParamsE)
        /*0008*/ 	.word	0x000000a8


	//----- nvinfo : EIATTR_FRAME_SIZE
	.align		4
.L_12:
        /*000c*/ 	.byte	0x04, 0x11
        /*000e*/ 	.short	(.L_14 - .L_13)
	.align		4
.L_13:
        /*0010*/ 	.word	index@(_ZN7cutlass13device_kernelINS_4gemm6kernel13GemmUniversalIN4cute5tupleIJiiiiEEENS1_10collective13CollectiveMmaINS1_37MainloopSm90TmaGmmaWarpSpecializedFP8ILi2ENS5_IJNS4_1CILi1EEESB_SB_EEENS1_35KernelTmaWarpSpecializedCooperativeEEENS5_IJNSA_ILi128EEENSA_ILi256EEESG_EEENS_12float_e4m3_tENS5_IJlSB_lEEESI_SJ_NS4_8TiledMMAINS4_8MMA_AtomIJNS4_4SM904GMMA31MMA_64x256x32_F32E4M3E4M3_SS_TNILNSN_7ScaleInE1ELSP_1EEEEEENS4_6LayoutINS5_IJNSA_ILi2EEESB_SB_EEENS5_IJSB_NSA_ILi0EEESV_EEEEENS5_IJNS4_10UnderscoreESY_SY_EEEEENS4_13SM90_TMA_LOADENS4_14ComposedLayoutINS4_7SwizzleILi3ELi4ELi3EEENS4_18smem_ptr_flag_bitsILi8EEENSS_INS5_IJNSA_ILi8EEESF_EEENS5_IJSF_SB_EEEEEEEvNS4_8identityES11_S1B_vS1C_EENS_8epilogue10collective6detail29Sm90TmaWarpSpecializedAdapterINS1F_15DefaultEpilogueISI_SJ_SJ_NS1E_6thread17LinearCombinationISI_Li1EffLNS1J_9ScaleType4KindE0ELNS_15FloatRoundStyleE2ESI_EENS1_15EpilogueDefaultEEEEEvvEEEEvNT_6ParamsE)
        /*0014*/ 	.word	0x000000f0


	//----- nvinfo : EIATTR_MIN_STACK_SIZE
	.align		4
.L_14:
        /*0018*/ 	.byte	0x04, 0x12
        /*001a*/ 	.short	(.L_16 - .L_15)
	.align		4
.L_15:
        /*001c*/ 	.word	index@(_ZN7cutlass13device_kernelINS_4gemm6kernel13GemmUniversalIN4cute5tupleIJiiiiEEENS1_10collective13CollectiveMmaINS1_37MainloopSm90TmaGmmaWarpSpecializedFP8ILi2ENS5_IJNS4_1CILi1EEESB_SB_EEENS1_35KernelTmaWarpSpecializedCooperativeEEENS5_IJNSA_ILi128EEENSA_ILi256EEESG_EEENS_12float_e4m3_tENS5_IJlSB_lEEESI_SJ_NS4_8TiledMMAINS4_8MMA_AtomIJNS4_4SM904GMMA31MMA_64x256x32_F32E4M3E4M3_SS_TNILNSN_7ScaleInE1ELSP_1EEEEEENS4_6LayoutINS5_IJNSA_ILi2EEESB_SB_EEENS5_IJSB_NSA_ILi0EEESV_EEEEENS5_IJNS4_10UnderscoreESY_SY_EEEEENS4_13SM90_TMA_LOADENS4_14ComposedLayoutINS4_7SwizzleILi3ELi4ELi3EEENS4_18smem_ptr_flag_bitsILi8EEENSS_INS5_IJNSA_ILi8EEESF_EEENS5_IJSF_SB_EEEEEEEvNS4_8identityES11_S1B_vS1C_EENS_8epilogue10collective6detail29Sm90TmaWarpSpecializedAdapterINS1F_15DefaultEpilogueISI_SJ_SJ_NS1E_6thread17LinearCombinationISI_Li1EffLNS1J_9ScaleType4KindE0ELNS_15FloatRoundStyleE2ESI_EENS1_15EpilogueDefaultEEEEEvvEEEEvNT_6ParamsE)
        /*0020*/ 	.word	0x000000f0
.L_16:


//--------------------- .nv.compat                --------------------------
	.section	.nv.compat,"",@"SHT_CUDA_COMPAT_INFO"
	.align	4
        /*0000*/ 	.byte	0x02, 0x09, 0x01, 0x00, 0x02, 0x02, 0x04, 0x00, 0x02, 0x05, 0x05, 0x00, 0x03, 0x07, 0x01, 0x01
        /*0010*/ 	.byte	0x02, 0x03, 0x01, 0x00, 0x02, 0x06, 0x01, 0x00, 0x04, 0x0b, 0x08, 0x00, 0x00, 0x00, 0x00, 0x00
        /*0020*/ 	.byte	0x00, 0x00, 0x00, 0x00


//--------------------- .nv.info._ZN7cutlass13device_kernelINS_4gemm6kernel13GemmUniversalIN4cute5tupleIJiiiiEEENS1_10collective13CollectiveMmaINS1_37MainloopSm90TmaGmmaWarpSpecializedFP8ILi2ENS5_IJNS4_1CILi1EEESB_SB_EEENS1_35KernelTmaWarpSpecializedCooperativeEEENS5_IJNSA_ILi128EEENSA_ILi256EEESG_EEENS_12float_e4m3_tENS5_IJlSB_lEEESI_SJ_NS4_8TiledMMAINS4_8MMA_AtomIJNS4_4SM904GMMA31MMA_64x256x32_F32E4M3E4M3_SS_TNILNSN_7ScaleInE1ELSP_1EEEEEENS4_6LayoutINS5_IJNSA_ILi2EEESB_SB_EEENS5_IJSB_NSA_ILi0EEESV_EEEEENS5_IJNS4_10UnderscoreESY_SY_EEEEENS4_13SM90_TMA_LOADENS4_14ComposedLayoutINS4_7SwizzleILi3ELi4ELi3EEENS4_18smem_ptr_flag_bitsILi8EEENSS_INS5_IJNSA_ILi8EEESF_EEENS5_IJSF_SB_EEEEEEEvNS4_8identityES11_S1B_vS1C_EENS_8epilogue10collective6detail29Sm90TmaWarpSpecializedAdapterINS1F_15DefaultEpilogueISI_SJ_SJ_NS1E_6thread17LinearCombinationISI_Li1EffLNS1J_9ScaleType4KindE0ELNS_15FloatRoundStyleE2ESI_EENS1_15EpilogueDefaultEEEEEvvEEEEvNT_6ParamsE --------------------------
	.section	.nv.info._ZN7cutlass13device_kernelINS_4gemm6kernel13GemmUniversalIN4cute5tupleIJiiiiEEENS1_10collective13CollectiveMmaINS1_37MainloopSm90TmaGmmaWarpSpecializedFP8ILi2ENS5_IJNS4_1CILi1EEESB_SB_EEENS1_35KernelTmaWarpSpecializedCooperativeEEENS5_IJNSA_ILi128EEENSA_ILi256EEESG_EEENS_12float_e4m3_tENS5_IJlSB_lEEESI_SJ_NS4_8TiledMMAINS4_8MMA_AtomIJNS4_4SM904GMMA31MMA_64x256x32_F32E4M3E4M3_SS_TNILNSN_7ScaleInE1ELSP_1EEEEEENS4_6LayoutINS5_IJNSA_ILi2EEESB_SB_EEENS5_IJSB_NSA_ILi0EEESV_EEEEENS5_IJNS4_10UnderscoreESY_SY_EEEEENS4_13SM90_TMA_LOADENS4_14ComposedLayoutINS4_7SwizzleILi3ELi4ELi3EEENS4_18smem_ptr_flag_bitsILi8EEENSS_INS5_IJNSA_ILi8EEESF_EEENS5_IJSF_SB_EEEEEEEvNS4_8identityES11_S1B_vS1C_EENS_8epilogue10collective6detail29Sm90TmaWarpSpecializedAdapterINS1F_15DefaultEpilogueISI_SJ_SJ_NS1E_6thread17LinearCombinationISI_Li1EffLNS1J_9ScaleType4KindE0ELNS_15FloatRoundStyleE2ESI_EENS1_15EpilogueDefaultEEEEEvvEEEEvNT_6ParamsE,"",@"SHT_CUDA_INFO"
	.sectionflags	@""
	.align	4


	//----- nvinfo : EIATTR_CUDA_API_VERSION
	.align		4
        /*0000*/ 	.byte	0x04, 0x37
        /*0002*/ 	.short	(.L_18 - .L_17)
.L_17:
        /*0004*/ 	.word	0x00000082


	//----- nvinfo : EIATTR_KPARAM_INFO
	.align		4
.L_18:
        /*0008*/ 	.byte	0x04, 0x17
        /*000a*/ 	.short	(.L_20 - .L_19)
.L_19:
        /*000c*/ 	.word	0x00000000
        /*0010*/ 	.short	0x0000
        /*0012*/ 	.short	0x0070
        /*0014*/ 	.byte	0x00, 0xf0, 0x01, 0x10


	//----- nvinfo : EIATTR_SPARSE_MMA_MASK
	.align		4
.L_20:
        /*0018*/ 	.byte	0x03, 0x50
        /*001a*/ 	.short	0x0000


	//----- nvinfo : EIATTR_MAXREG_COUNT
	.align		4
        /*001c*/ 	.byte	0x03, 0x1b
        /*001e*/ 	.short	0x00a8


	//----- nvinfo : EIATTR_NUM_BARRIERS
	.align		4
        /*0020*/ 	.byte	0x02, 0x4c
        /*0022*/ 	.byte	0x01
	.zero		1


	//----- nvinfo : EIATTR_ANNOTATIONS
	.align		4
        /*0024*/ 	.byte	0x04, 0x55
        /*0026*/ 	.short	(.L_22 - .L_21)


	//   ....[0]....
.L_21:
        /*0028*/ 	.word	0x00000001
        /*002c*/ 	.byte	0x50, 0x05, 0x00, 0x00, 0x01, 0x00, 0x00, 0x00, 0x70, 0x05, 0x00, 0x00, 0x01, 0x00, 0x00, 0x00
        /* <DEDUP_REMOVED lines=185> */
        /*0bcc*/ 	.byte	0x70, 0x03, 0x01, 0x00


	//----- nvinfo : EIATTR_MERCURY_ISA_VERSION
	.align		4
.L_22:
        /*0bd0*/ 	.byte	0x03, 0x5f
        /*0bd2*/ 	.short	0x0101


	//----- nvinfo : EIATTR_INT_WARP_WIDE_INSTR_OFFSETS
	.align		4
        /*0bd4*/ 	.byte	0x04, 0x31
        /*0bd6*/ 	.short	(.L_24 - .L_23)


	//   ....[0]....
.L_23:
        /*0bd8*/ 	.word	0x00000420


	//   ....[1]....
        /*0bdc*/ 	.word	0x00000430


	//   ....[2]....
        /*0be0*/ 	.word	0x00000560


	//----- nvinfo : EIATTR_COOP_GROUP_MASK_REGIDS
	.align		4
.L_24:
        /*0be4*/ 	.byte	0x04, 0x29
        /*0be6*/ 	.short	(.L_26 - .L_25)


	//   ....[0]....
.L_25:
        /*0be8*/ 	.word	0xffffffff


	//   ....[1]....
        /*0bec*/ 	.word	0xffffffff


	//   ....[2]....
        /*0bf0*/ 	.word	0xffffffff


	//   ....[3]....
        /*0bf4*/ 	.word	0xffffffff


	//   ....[4]....
        /*0bf8*/ 	.word	0xffffffff


	//----- nvinfo : EIATTR_COOP_GROUP_INSTR_OFFSETS
	.align		4
.L_26:
        /*0bfc*/ 	.byte	0x04, 0x28
        /*0bfe*/ 	.short	(.L_28 - .L_27)


	//   ....[0]....
.L_27:
        /*0c00*/ 	.word	0x00000070


	//   ....[1]....
        /*0c04*/ 	.word	0x00000080


	//   ....[2]....
        /*0c08*/ 	.word	0x000001a0


	//   ....[3]....
        /*0c0c*/ 	.word	0x00000370


	//   ....[4]....
        /*0c10*/ 	.word	0x000012b0


	//----- nvinfo : EIATTR_REG_RECONFIG
	.align		4
.L_28:
        /*0c14*/ 	.byte	0x01, 0x54
	.zero		2


	//----- nvinfo : EIATTR_MBARRIER_INSTR_OFFSETS
	.align		4
        /*0c18*/ 	.byte	0x04, 0x39
        /*0c1a*/ 	.short	(.L_30 - .L_29)


	//   ....[0]....
.L_29:
        /*0c1c*/ 	.word	0x00000320
        /*0c20*/ 	.word	0x000000ff
        /*0c24*/ 	.word	0x00000000
        /*0c28*/ 	.short	0x0100
        /*0c2a*/ 	.byte	0x09
	.zero		1


	//   ....[1]....
        /*0c2c*/ 	.word	0x00000330
        /*0c30*/ 	.word	0x000000ff
        /*0c34*/ 	.word	0x00000010
        /*0c38*/ 	.short	0x0100
        /*0c3a*/ 	.byte	0x09
	.zero		1


	//   ....[2]....
        /*0c3c*/ 	.word	0x00000340
        /*0c40*/ 	.word	0x000000ff
        /*0c44*/ 	.word	0x00000008
        /*0c48*/ 	.short	0x0100
        /*0c4a*/ 	.byte	0x09
	.zero		1


	//   ....[3]....
        /*0c4c*/ 	.word	0x00000350
        /*0c50*/ 	.word	0x000000ff
        /*0c54*/ 	.word	0x00000018
        /*0c58*/ 	.short	0x0100
        /*0c5a*/ 	.byte	0x09
	.zero		1


	//   ....[4]....
        /*0c5c*/ 	.word	0x00000590
        /*0c60*/ 	.word	0x000000ff
        /*0c64*/ 	.word	0x00000030
        /*0c68*/ 	.short	0x0100
        /*0c6a*/ 	.byte	0x06
	.zero		1


	//   ....[5]....
        /*0c6c*/ 	.word	0x000005a0
        /*0c70*/ 	.word	0x000000ff
        /*0c74*/ 	.word	0x00000038
        /*0c78*/ 	.short	0x0100
        /*0c7a*/ 	.byte	0x06
	.zero		1


	//   ....[6]....
        /*0c7c*/ 	.word	0x00001ab0
        /*0c80*/ 	.word	0x000000ff
        /*0c84*/ 	.word	0x00000000
        /*0c88*/ 	.short	0x010a
        /*0c8a*/ 	.byte	0x06
	.zero		1


	//   ....[7]....
        /*0c8c*/ 	.word	0x00001af0
        /*0c90*/ 	.word	0x000000ff
        /*0c94*/ 	.word	0x00000000
        /*0c98*/ 	.short	0x010a
        /*0c9a*/ 	.byte	0x06
	.zero		1


	//   ....[8]....
        /*0c9c*/ 	.word	0x00002f30
        /*0ca0*/ 	.word	0x000000ff
        /*0ca4*/ 	.word	0x00000000
        /*0ca8*/ 	.short	0x010a
        /*0caa*/ 	.byte	0x10
	.zero		1


	//   ....[9]....
        /*0cac*/ 	.word	0x00002f70
        /*0cb0*/ 	.word	0x000000ff
        /*0cb4*/ 	.word	0x00000000
        /*0cb8*/ 	.short	0x010a
        /*0cba*/ 	.byte	0x10
	.zero		1


	//   ....[10]....
        /*0cbc*/ 	.word	0x000041c0
        /*0cc0*/ 	.word	0x000000ff
        /*0cc4*/ 	.word	0x00000000
        /*0cc8*/ 	.short	0x0101
        /*0cca*/ 	.byte	0x08
	.zero		1


	//   ....[11]....
        /*0ccc*/ 	.word	0x00005330
        /*0cd0*/ 	.word	0x000000ff
        /*0cd4*/ 	.word	0x00000000
        /*0cd8*/ 	.short	0x0101
        /*0cda*/ 	.byte	0x06
	.zero		1


	//   ....[12]....
        /*0cdc*/ 	.word	0x0000f5e0
        /*0ce0*/ 	.word	0x0000000d
        /*0ce4*/ 	.word	0x00000010
        /*0ce8*/ 	.short	0x010a
        /*0cea*/ 	.byte	0x3f
	.zero		1


	//   ....[13]....
        /*0cec*/ 	.word	0x0000fab0
        /*0cf0*/ 	.word	0x00000003
        /*0cf4*/ 	.word	0x00000038
        /*0cf8*/ 	.short	0x0101
        /*0cfa*/ 	.byte	0x3f
	.zero		1


	//   ....[14]....
        /*0cfc*/ 	.word	0x000101e0
        /*0d00*/ 	.word	0x00000007
        /*0d04*/ 	.word	0x00000000
        /*0d08*/ 	.short	0x010a
        /*0d0a*/ 	.byte	0x3f
	.zero		1


	//   ....[15]....
        /*0d0c*/ 	.word	0x00010260
        /*0d10*/ 	.word	0x00000003
        /*0d14*/ 	.word	0x00000000
        /*0d18*/ 	.short	0x010a
        /*0d1a*/ 	.byte	0x3f
	.zero		1


	//   ....[16]....
        /*0d1c*/ 	.word	0x000102d0
        /*0d20*/ 	.word	0x00000003
        /*0d24*/ 	.word	0x00000000
        /*0d28*/ 	.short	0x010a
        /*0d2a*/ 	.byte	0x3f
	.zero		1


	//   ....[17]....
        /*0d2c*/ 	.word	0x00010340
        /*0d30*/ 	.word	0x00000000
        /*0d34*/ 	.word	0x00000000
        /*0d38*/ 	.short	0x010a
        /*0d3a*/ 	.byte	0x3f
	.zero		1


	//   ....[18]....
        /*0d3c*/ 	.word	0x00010420
        /*0d40*/ 	.word	0x0000000d
        /*0d44*/ 	.word	0x00000010
        /*0d48*/ 	.short	0x010a
        /*0d4a*/ 	.byte	0x3f
	.zero		1


	//   ....[19]....
        /*0d4c*/ 	.word	0x00010500
        /*0d50*/ 	.word	0x00000007
        /*0d54*/ 	.word	0x00000000
        /*0d58*/ 	.short	0x010a
        /*0d5a*/ 	.byte	0x3f
	.zero		1


	//----- nvinfo : EIATTR_NUM_MBARRIERS
	.align		4
.L_30:
        /*0d5c*/ 	.byte	0x03, 0x38
        /*0d5e*/ 	.short	0x0006


	//----- nvinfo : EIATTR_EXIT_INSTR_OFFSETS
	.align		4
        /*0d60*/ 	.byte	0x04, 0x1c
        /*0d62*/ 	.short	(.L_32 - .L_31)


	//   ....[0]....
.L_31:
        /*0d64*/ 	.word	0x00000600


	//   ....[1]....
        /*0d68*/ 	.word	0x00000f50


	//   ....[2]....
        /*0d6c*/ 	.word	0x0000ec20


	//   ....[3]....
        /*0d70*/ 	.word	0x0000f270


	//   ....[4]....
        /*0d74*/ 	.word	0x000102b0


	//----- nvinfo : EIATTR_MAX_THREADS
	.align		4
.L_32:
        /*0d78*/ 	.byte	0x04, 0x05
        /*0d7a*/ 	.short	(.L_34 - .L_33)
.L_33:
        /*0d7c*/ 	.word	0x00000180
        /*0d80*/ 	.word	0x00000001
        /*0d84*/ 	.word	0x00000001


	//----- nvinfo : EIATTR_CRS_STACK_SIZE
	.align		4
.L_34:
        /*0d88*/ 	.byte	0x04, 0x1e
        /*0d8a*/ 	.short	(.L_36 - .L_35)
.L_35:
        /*0d8c*/ 	.word	0x00000000


	//----- nvinfo : EIATTR_CBANK_PARAM_SIZE
	.align		4
.L_36:
        /*0d90*/ 	.byte	0x03, 0x19
        /*0d92*/ 	.short	0x0470


	//----- nvinfo : EIATTR_PARAM_CBANK
	.align		4
        /*0d94*/ 	.byte	0x04, 0x0a
        /*0d96*/ 	.short	(.L_38 - .L_37)
	.align		4
.L_37:
        /*0d98*/ 	.word	index@(.nv.constant0._ZN7cutlass13device_kernelINS_4gemm6kernel13GemmUniversalIN4cute5tupleIJiiiiEEENS1_10collective13CollectiveMmaINS1_37MainloopSm90TmaGmmaWarpSpecializedFP8ILi2ENS5_IJNS4_1CILi1EEESB_SB_EEENS1_35KernelTmaWarpSpecializedCooperativeEEENS5_IJNSA_ILi128EEENSA_ILi256EEESG_EEENS_12float_e4m3_tENS5_IJlSB_lEEESI_SJ_NS4_8TiledMMAINS4_8MMA_AtomIJNS4_4SM904GMMA31MMA_64x256x32_F32E4M3E4M3_SS_TNILNSN_7ScaleInE1ELSP_1EEEEEENS4_6LayoutINS5_IJNSA_ILi2EEESB_SB_EEENS5_IJSB_NSA_ILi0EEESV_EEEEENS5_IJNS4_10UnderscoreESY_SY_EEEEENS4_13SM90_TMA_LOADENS4_14ComposedLayoutINS4_7SwizzleILi3ELi4ELi3EEENS4_18smem_ptr_flag_bitsILi8EEENSS_INS5_IJNSA_ILi8EEESF_EEENS5_IJSF_SB_EEEEEEEvNS4_8identityES11_S1B_vS1C_EENS_8epilogue10collective6detail29Sm90TmaWarpSpecializedAdapterINS1F_15DefaultEpilogueISI_SJ_SJ_NS1E_6thread17LinearCombinationISI_Li1EffLNS1J_9ScaleType4KindE0ELNS_15FloatRoundStyleE2ESI_EENS1_15EpilogueDefaultEEEEEvvEEEEvNT_6ParamsE)
        /*0d9c*/ 	.short	0x0210
        /*0d9e*/ 	.short	0x0470


	//----- nvinfo : EIATTR_SW_WAR
	.align		4
.L_38:
        /*0da0*/ 	.byte	0x04, 0x36
        /*0da2*/ 	.short	(.L_40 - .L_39)
.L_39:
        /*0da4*/ 	.word	0x00000008
.L_40:


//--------------------- .nv.callgraph             --------------------------
	.section	.nv.callgraph,"",@"SHT_CUDA_CALLGRAPH"
	.align	4
	.sectionentsize	8
	.align		4
        /*0000*/ 	.word	0x00000000
	.align		4
        /*0004*/ 	.word	0xffffffff
	.align		4
        /*0008*/ 	.word	0x00000000
	.align		4
        /*000c*/ 	.word	0xfffffffe
	.align		4
        /*0010*/ 	.word	0x00000000
	.align		4
        /*0014*/ 	.word	0xfffffffd
	.align		4
        /*0018*/ 	.word	0x00000000
	.align		4
        /*001c*/ 	.word	0xfffffffc


//--------------------- .nv.constant4             --------------------------
	.section	.nv.constant4,"a",@progbits
	.align	8
	.align		8
.nv.constant4:
        /*0000*/ 	.dword	_ZN39_INTERNAL_fb2996ac_4_k_cu_f29602a9_32144cuda3std3__45__cpo5beginE
	.align		8
        /*0008*/ 	.dword	_ZN39_INTERNAL_fb2996ac_4_k_cu_f29602a9_32144cuda3std3__45__cpo3endE
	.align		8
        /*0010*/ 	.dword	_ZN39_INTERNAL_fb2996ac_4_k_cu_f29602a9_32144cuda3std3__45__cpo6cbeginE
	.align		8
        /*0018*/ 	.dword	_ZN39_INTERNAL_fb2996ac_4_k_cu_f29602a9_32144cuda3std3__45__cpo4cendE
	.align		8
        /*0020*/ 	.dword	_ZN39_INTERNAL_fb2996ac_4_k_cu_f29602a9_32144cuda3std3__441_GLOBAL__N__fb2996ac_4_k_cu_f29602a9_32146ignoreE
	.align		8
        /*0028*/ 	.dword	_ZN39_INTERNAL_fb2996ac_4_k_cu_f29602a9_32144cuda3std3__419piecewise_constructE
	.align		8
        /*0030*/ 	.dword	_ZN39_INTERNAL_fb2996ac_4_k_cu_f29602a9_32144cuda3std3__48in_placeE
	.align		8
        /*0038*/ 	.dword	_ZN39_INTERNAL_fb2996ac_4_k_cu_f29602a9_32144cuda3std6ranges3__45__cpo4swapE
	.align		8
        /*0040*/ 	.dword	_ZN39_INTERNAL_fb2996ac_4_k_cu_f29602a9_32144cuda3std6ranges3__45__cpo9iter_moveE
	.align		8
        /*0048*/ 	.dword	_ZN39_INTERNAL_fb2996ac_4_k_cu_f29602a9_32144cute7productE
	.align		8
        /*0050*/ 	.dword	_ZN39_INTERNAL_fb2996ac_4_k_cu_f29602a9_32144cute1_E


//--------------------- .text._ZN7cutlass13device_kernelINS_4gemm6kernel13GemmUniversalIN4cute5tupleIJiiiiEEENS1_10collective13CollectiveMmaINS1_37MainloopSm90TmaGmmaWarpSpecializedFP8ILi2ENS5_IJNS4_1CILi1EEESB_SB_EEENS1_35KernelTmaWarpSpecializedCooperativeEEENS5_IJNSA_ILi128EEENSA_ILi256EEESG_EEENS_12float_e4m3_tENS5_IJlSB_lEEESI_SJ_NS4_8TiledMMAINS4_8MMA_AtomIJNS4_4SM904GMMA31MMA_64x256x32_F32E4M3E4M3_SS_TNILNSN_7ScaleInE1ELSP_1EEEEEENS4_6LayoutINS5_IJNSA_ILi2EEESB_SB_EEENS5_IJSB_NSA_ILi0EEESV_EEEEENS5_IJNS4_10UnderscoreESY_SY_EEEEENS4_13SM90_TMA_LOADENS4_14ComposedLayoutINS4_7SwizzleILi3ELi4ELi3EEENS4_18smem_ptr_flag_bitsILi8EEENSS_INS5_IJNSA_ILi8EEESF_EEENS5_IJSF_SB_EEEEEEEvNS4_8identityES11_S1B_vS1C_EENS_8epilogue10collective6detail29Sm90TmaWarpSpecializedAdapterINS1F_15DefaultEpilogueISI_SJ_SJ_NS1E_6thread17LinearCombinationISI_Li1EffLNS1J_9ScaleType4KindE0ELNS_15FloatRoundStyleE2ESI_EENS1_15EpilogueDefaultEEEEEvvEEEEvNT_6ParamsE --------------------------
	.section	.text._ZN7cutlass13device_kernelINS_4gemm6kernel13GemmUniversalIN4cute5tupleIJiiiiEEENS1_10collective13CollectiveMmaINS1_37MainloopSm90TmaGmmaWarpSpecializedFP8ILi2ENS5_IJNS4_1CILi1EEESB_SB_EEENS1_35KernelTmaWarpSpecializedCooperativeEEENS5_IJNSA_ILi128EEENSA_ILi256EEESG_EEENS_12float_e4m3_tENS5_IJlSB_lEEESI_SJ_NS4_8TiledMMAINS4_8MMA_AtomIJNS4_4SM904GMMA31MMA_64x256x32_F32E4M3E4M3_SS_TNILNSN_7ScaleInE1ELSP_1EEEEEENS4_6LayoutINS5_IJNSA_ILi2EEESB_SB_EEENS5_IJSB_NSA_ILi0EEESV_EEEEENS5_IJNS4_10UnderscoreESY_SY_EEEEENS4_13SM90_TMA_LOADENS4_14ComposedLayoutINS4_7SwizzleILi3ELi4ELi3EEENS4_18smem_ptr_flag_bitsILi8EEENSS_INS5_IJNSA_ILi8EEESF_EEENS5_IJSF_SB_EEEEEEEvNS4_8identityES11_S1B_vS1C_EENS_8epilogue10collective6detail29Sm90TmaWarpSpecializedAdapterINS1F_15DefaultEpilogueISI_SJ_SJ_NS1E_6thread17LinearCombinationISI_Li1EffLNS1J_9ScaleType4KindE0ELNS_15FloatRoundStyleE2ESI_EENS1_15EpilogueDefaultEEEEEvvEEEEvNT_6ParamsE,"ax",@progbits
	.align	128
.text._ZN7cutlass13device_kernelINS_4gemm6kernel13GemmUniversalIN4cute5tupleIJiiiiEEENS1_10collective13CollectiveMmaINS1_37MainloopSm90TmaGmmaWarpSpecializedFP8ILi2ENS5_IJNS4_1CILi1EEESB_SB_EEENS1_35KernelTmaWarpSpecializedCooperativeEEENS5_IJNSA_ILi128EEENSA_ILi256EEESG_EEENS_12float_e4m3_tENS5_IJlSB_lEEESI_SJ_NS4_8TiledMMAINS4_8MMA_AtomIJNS4_4SM904GMMA31MMA_64x256x32_F32E4M3E4M3_SS_TNILNSN_7ScaleInE1ELSP_1EEEEEENS4_6LayoutINS5_IJNSA_ILi2EEESB_SB_EEENS5_IJSB_NSA_ILi0EEESV_EEEEENS5_IJNS4_10UnderscoreESY_SY_EEEEENS4_13SM90_TMA_LOADENS4_14ComposedLayoutINS4_7SwizzleILi3ELi4ELi3EEENS4_18smem_ptr_flag_bitsILi8EEENSS_INS5_IJNSA_ILi8EEESF_EEENS5_IJSF_SB_EEEEEEEvNS4_8identityES11_S1B_vS1C_EENS_8epilogue10collective6detail29Sm90TmaWarpSpecializedAdapterINS1F_15DefaultEpilogueISI_SJ_SJ_NS1E_6thread17LinearCombinationISI_Li1EffLNS1J_9ScaleType4KindE0ELNS_15FloatRoundStyleE2ESI_EENS1_15EpilogueDefaultEEEEEvvEEEEvNT_6ParamsE:
        .type           _ZN7cutlass13device_kernelINS_4gemm6kernel13GemmUniversalIN4cute5tupleIJiiiiEEENS1_10collective13CollectiveMmaINS1_37MainloopSm90TmaGmmaWarpSpecializedFP8ILi2ENS5_IJNS4_1CILi1EEESB_SB_EEENS1_35KernelTmaWarpSpecializedCooperativeEEENS5_IJNSA_ILi128EEENSA_ILi256EEESG_EEENS_12float_e4m3_tENS5_IJlSB_lEEESI_SJ_NS4_8TiledMMAINS4_8MMA_AtomIJNS4_4SM904GMMA31MMA_64x256x32_F32E4M3E4M3_SS_TNILNSN_7ScaleInE1ELSP_1EEEEEENS4_6LayoutINS5_IJNSA_ILi2EEESB_SB_EEENS5_IJSB_NSA_ILi0EEESV_EEEEENS5_IJNS4_10UnderscoreESY_SY_EEEEENS4_13SM90_TMA_LOADENS4_14ComposedLayoutINS4_7SwizzleILi3ELi4ELi3EEENS4_18smem_ptr_flag_bitsILi8EEENSS_INS5_IJNSA_ILi8EEESF_EEENS5_IJSF_SB_EEEEEEEvNS4_8identityES11_S1B_vS1C_EENS_8epilogue10collective6detail29Sm90TmaWarpSpecializedAdapterINS1F_15DefaultEpilogueISI_SJ_SJ_NS1E_6thread17LinearCombinationISI_Li1EffLNS1J_9ScaleType4KindE0ELNS_15FloatRoundStyleE2ESI_EENS1_15EpilogueDefaultEEEEEvvEEEEvNT_6ParamsE,@function
        .size           _ZN7cutlass13device_kernelINS_4gemm6kernel13GemmUniversalIN4cute5tupleIJiiiiEEENS1_10collective13CollectiveMmaINS1_37MainloopSm90TmaGmmaWarpSpecializedFP8ILi2ENS5_IJNS4_1CILi1EEESB_SB_EEENS1_35KernelTmaWarpSpecializedCooperativeEEENS5_IJNSA_ILi128EEENSA_ILi256EEESG_EEENS_12float_e4m3_tENS5_IJlSB_lEEESI_SJ_NS4_8TiledMMAINS4_8MMA_AtomIJNS4_4SM904GMMA31MMA_64x256x32_F32E4M3E4M3_SS_TNILNSN_7ScaleInE1ELSP_1EEEEEENS4_6LayoutINS5_IJNSA_ILi2EEESB_SB_EEENS5_IJSB_NSA_ILi0EEESV_EEEEENS5_IJNS4_10UnderscoreESY_SY_EEEEENS4_13SM90_TMA_LOADENS4_14ComposedLayoutINS4_7SwizzleILi3ELi4ELi3EEENS4_18smem_ptr_flag_bitsILi8EEENSS_INS5_IJNSA_ILi8EEESF_EEENS5_IJSF_SB_EEEEEEEvNS4_8identityES11_S1B_vS1C_EENS_8epilogue10collective6detail29Sm90TmaWarpSpecializedAdapterINS1F_15DefaultEpilogueISI_SJ_SJ_NS1E_6thread17LinearCombinationISI_Li1EffLNS1J_9ScaleType4KindE0ELNS_15FloatRoundStyleE2ESI_EENS1_15EpilogueDefaultEEEEEvvEEEEvNT_6ParamsE,(.L_x_325 - _ZN7cutlass13device_kernelINS_4gemm6kernel13GemmUniversalIN4cute5tupleIJiiiiEEENS1_10collective13CollectiveMmaINS1_37MainloopSm90TmaGmmaWarpSpecializedFP8ILi2ENS5_IJNS4_1CILi1EEESB_SB_EEENS1_35KernelTmaWarpSpecializedCooperativeEEENS5_IJNSA_ILi128EEENSA_ILi256EEESG_EEENS_12float_e4m3_tENS5_IJlSB_lEEESI_SJ_NS4_8TiledMMAINS4_8MMA_AtomIJNS4_4SM904GMMA31MMA_64x256x32_F32E4M3E4M3_SS_TNILNSN_7ScaleInE1ELSP_1EEEEEENS4_6LayoutINS5_IJNSA_ILi2EEESB_SB_EEENS5_IJSB_NSA_ILi0EEESV_EEEEENS5_IJNS4_10UnderscoreESY_SY_EEEEENS4_13SM90_TMA_LOADENS4_14ComposedLayoutINS4_7SwizzleILi3ELi4ELi3EEENS4_18smem_ptr_flag_bitsILi8EEENSS_INS5_IJNSA_ILi8EEESF_EEENS5_IJSF_SB_EEEEEEEvNS4_8identityES11_S1B_vS1C_EENS_8epilogue10collective6detail29Sm90TmaWarpSpecializedAdapterINS1F_15DefaultEpilogueISI_SJ_SJ_NS1E_6thread17LinearCombinationISI_Li1EffLNS1J_9ScaleType4KindE0ELNS_15FloatRoundStyleE2ESI_EENS1_15EpilogueDefaultEEEEEvvEEEEvNT_6ParamsE)
        .other          _ZN7cutlass13device_kernelINS_4gemm6kernel13GemmUniversalIN4cute5tupleIJiiiiEEENS1_10collective13CollectiveMmaINS1_37MainloopSm90TmaGmmaWarpSpecializedFP8ILi2ENS5_IJNS4_1CILi1EEESB_SB_EEENS1_35KernelTmaWarpSpecializedCooperativeEEENS5_IJNSA_ILi128EEENSA_ILi256EEESG_EEENS_12float_e4m3_tENS5_IJlSB_lEEESI_SJ_NS4_8TiledMMAINS4_8MMA_AtomIJNS4_4SM904GMMA31MMA_64x256x32_F32E4M3E4M3_SS_TNILNSN_7ScaleInE1ELSP_1EEEEEENS4_6LayoutINS5_IJNSA_ILi2EEESB_SB_EEENS5_IJSB_NSA_ILi0EEESV_EEEEENS5_IJNS4_10UnderscoreESY_SY_EEEEENS4_13SM90_TMA_LOADENS4_14ComposedLayoutINS4_7SwizzleILi3ELi4ELi3EEENS4_18smem_ptr_flag_bitsILi8EEENSS_INS5_IJNSA_ILi8EEESF_EEENS5_IJSF_SB_EEEEEEEvNS4_8identityES11_S1B_vS1C_EENS_8epilogue10collective6detail29Sm90TmaWarpSpecializedAdapterINS1F_15DefaultEpilogueISI_SJ_SJ_NS1E_6thread17LinearCombinationISI_Li1EffLNS1J_9ScaleType4KindE0ELNS_15FloatRoundStyleE2ESI_EENS1_15EpilogueDefaultEEEEEvvEEEEvNT_6ParamsE,@"STO_CUDA_ENTRY STV_DEFAULT"
_ZN7cutlass13device_kernelINS_4gemm6kernel13GemmUniversalIN4cute5tupleIJiiiiEEENS1_10collective13CollectiveMmaINS1_37MainloopSm90TmaGmmaWarpSpecializedFP8ILi2ENS5_IJNS4_1CILi1EEESB_SB_EEENS1_35KernelTmaWarpSpecializedCooperativeEEENS5_IJNSA_ILi128EEENSA_ILi256EEESG_EEENS_12float_e4m3_tENS5_IJlSB_lEEESI_SJ_NS4_8TiledMMAINS4_8MMA_AtomIJNS4_4SM904GMMA31MMA_64x256x32_F32E4M3E4M3_SS_TNILNSN_7ScaleInE1ELSP_1EEEEEENS4_6LayoutINS5_IJNSA_ILi2EEESB_SB_EEENS5_IJSB_NSA_ILi0EEESV_EEEEENS5_IJNS4_10UnderscoreESY_SY_EEEEENS4_13SM90_TMA_LOADENS4_14ComposedLayoutINS4_7SwizzleILi3ELi4ELi3EEENS4_18smem_ptr_flag_bitsILi8EEENSS_INS5_IJNSA_ILi8EEESF_EEENS5_IJSF_SB_EEEEEEEvNS4_8identityES11_S1B_vS1C_EENS_8epilogue10collective6detail29Sm90TmaWarpSpecializedAdapterINS1F_15DefaultEpilogueISI_SJ_SJ_NS1E_6thread17LinearCombinationISI_Li1EffLNS1J_9ScaleType4KindE0ELNS_15FloatRoundStyleE2ESI_EENS1_15EpilogueDefaultEEEEEvvEEEEvNT_6ParamsE:
[----:B------:R-:W0:Y:S02]  /*0000*/  LDC R1, c[0x0][0x28] ;  /* 0x00000a00ff017b82 */ /* 0x000e240000000800 */
[----:B0-----:R-:W-:Y:S01]  /*0010*/  VIADD R1, R1, 0xffffff10 ;  /* 0xffffff1001017836 */ /* 0x001fe20000000000 */
[----:B------:R-:W0:Y:S01]  /*0020*/  S2R R2, SR_TID.X ;  /* 0x0000000000027919 */ /* 0x000e220000002100 */
[----:B------:R-:W-:Y:S01]  /*0030*/  ELECT P0, URZ, PT ;  /* 0x00000000003f782f */ /* 0x000fe20003800000 */
[----:B------:R-:W-:Y:S01]  /*0040*/  BSSY B0, `(.L_x_0) ;  /* 0x0000015000007945 */ /* 0x000fe20003800000 */
[--C-:B0-----:R-:W-:Y:S02]  /*0050*/  SHF.R.U32.HI R0, RZ, 0x5, R2.reuse ;  /* 0x00000005ff007819 */ /* 0x101fe40000011602 */
[----:B------:R-:W-:-:S03]  /*0060*/  SHF.R.U32.HI R2, RZ, 0x7, R2 ;  /* 0x00000007ff027819 */ /* 0x000fc60000011602 */
[----:B------:R-:W0:Y:S04]  /*0070*/  SHFL.IDX PT, R3, R0, RZ, 0x1f ;  /* 0x00001fff00037589 */ /* 0x000e2800000e0000 */
[----:B------:R-:W1:Y:S01]  /*0080*/  SHFL.IDX PT, R2, R2, RZ, 0x1f ;  /* 0x00001fff02027589 */ /* 0x000e6200000e0000 */
[----:B0-----:R-:W-:Y:S02]  /*0090*/  R2UR UR4, R3 ;  /* 0x00000000030472ca */ /* 0x001fe400000e0000 */
[----:B-1----:R-:W-:-:S11]  /*00a0*/  R2UR UR6, R2 ;  /* 0x00000000020672ca */ /* 0x002fd600000e0000 */
[----:B------:R-:W-:Y:S02]  /*00b0*/  USHF.R.S32.HI UR5, URZ, 0x1f, UR4 ;  /* 0x0000001f3f057899 */ /* 0x000fe40008011404 */
[----:B------:R-:W-:Y:S02]  /*00c0*/  ISETP.NE.OR P0, PT, RZ, UR4, !P0 ;  /* 0x00000004ff007c0c */ /* 0x000fe4000c705670 */
[----:B------:R-:W-:-:S04]  /*00d0*/  ULEA.HI UR5, UR5, UR4, URZ, 0x2 ;  /* 0x0000000405057291 */ /* 0x000fc8000f8f103f */
[----:B------:R-:W-:-:S04]  /*00e0*/  ULOP3.LUT UR5, UR5, 0xfffffffc, URZ, 0xc0, !UPT ;  /* 0xfffffffc05057892 */ /* 0x000fc8000f8ec03f */
[----:B------:R-:W-:-:S03]  /*00f0*/  UIADD3 UR8, UR4, -UR5, URZ ;  /* 0x8000000504087290 */ /* 0x000fc6000fffe03f */
[----:B------:R-:W-:Y:S09]  /*0100*/  @P0 BRA `(.L_x_1) ;  /* 0x0000000000200947 */ /* 0x000ff20003800000 */
[----:B------:R-:W-:Y:S02]  /*0110*/  ULDC.64 UR4, c[0x0][0x198] ;  /* 0x0000660000047ab9 */ /* 0x000fe40000000a00 */
[----:B------:R-:W-:Y:S02]  /*0120*/  UIADD3 UR10, UP0, UR4, 0xf0, URZ ;  /* 0x000000f0040a7890 */ /* 0x000fe4000ff1e03f */
[----:B------:R-:W-:Y:S02]  /*0130*/  UIADD3 UR4, UP1, UR4, 0x1f0, URZ ;  /* 0x000001f004047890 */ /* 0x000fe4000ff3e03f */
[----:B------:R-:W-:Y:S02]  /*0140*/  UIADD3.X UR11, URZ, UR5, URZ, UP0, !UPT ;  /* 0x000000053f0b7290 */ /* 0x000fe400087fe43f */
[----:B------:R-:W-:-:S07]  /*0150*/  UIADD3.X UR5, URZ, UR5, URZ, UP1, !UPT ;  /* 0x000000053f057290 */ /* 0x000fce0008ffe43f */
[----:B------:R0:W-:Y:S02]  /*0160*/  UTMACCTL.PF [UR10] ;  /* 0x000000000a0079b9 */ /* 0x0001e40008040000 */
[----:B------:R0:W-:Y:S02]  /*0170*/  UTMACCTL.PF [UR4] ;  /* 0x00000000040079b9 */ /* 0x0001e40008040000 */
[----:B0-----:R-:W-:Y:S01]  /*0180*/  NOP ;  /* 0x0000000000007918 */ /* 0x001fe20000000000 */
.L_x_1:
[----:B------:R-:W-:Y:S05]  /*0190*/  BSYNC B0 ;  /* 0x0000000000007941 */ /* 0x000fea0003800000 */
.L_x_0:
[----:B------:R-:W0:Y:S01]  /*01a0*/  SHFL.IDX PT, R2, R0, RZ, 0x1f ;  /* 0x00001fff00027589 */ /* 0x000e2200000e0000 */
[----:B------:R-:W-:Y:S01]  /*01b0*/  UISETP.NE.AND UP0, UPT, UR8, 0x3, UPT ;  /* 0x000000030800788c */ /* 0x000fe2000bf05270 */
[----:B------:R-:W-:Y:S01]  /*01c0*/  ISETP.NE.AND P1, PT, RZ, UR6, PT ;  /* 0x00000006ff007c0c */ /* 0x000fe2000bf25270 */
[----:B------:R-:W-:Y:S02]  /*01d0*/  UIADD3 UR10, UR6, -0x1, URZ ;  /* 0xffffffff060a7890 */ /* 0x000fe4000fffe03f */
[----:B------:R-:W-:Y:S02]  /*01e0*/  UISETP.EQ.OR UP0, UPT, UR8, URZ, !UP0 ;  /* 0x0000003f0800728c */ /* 0x000fe4000c702670 */
[----:B------:R-:W-:Y:S02]  /*01f0*/  UISETP.GE.U32.AND UP1, UPT, UR10, 0x2, UPT ;  /* 0x000000020a00788c */ /* 0x000fe4000bf26070 */
[----:B------:R-:W-:-:S04]  /*0200*/  UISETP.EQ.AND UP0, UPT, UR6, URZ, UP0 ;  /* 0x0000003f0600728c */ /* 0x000fc80008702270 */
[----:B------:R-:W-:-:S04]  /*0210*/  USEL UR13, URZ, 0x1, !UP0 ;  /* 0x000000013f0d7887 */ /* 0x000fc8000c000000 */
[----:B------:R-:W-:Y:S01]  /*0220*/  USEL UR13, UR13, 0x2, UP1 ;  /* 0x000000020d0d7887 */ /* 0x000fe20008800000 */
[----:B0-----:R-:W-:-:S13]  /*0230*/  ISETP.NE.AND P0, PT, R2, RZ, PT ;  /* 0x000000ff0200720c */ /* 0x001fda0003f05270 */
[----:B------:R-:W-:Y:S05]  /*0240*/  @P0 BRA `(.L_x_2) ;  /* 0x0000000000480947 */ /* 0x000fea0003800000 */
[----:B------:R-:W0:Y:S01]  /*0250*/  S2UR UR9, SR_CgaCtaId ;  /* 0x00000000000979c3 */ /* 0x000e220000008800 */
[----:B------:R-:W-:Y:S01]  /*0260*/  UMOV UR4, 0x400 ;  /* 0x0000040000047882 */ /* 0x000fe20000000000 */
[----:B------:R-:W-:Y:S01]  /*0270*/  UMOV UR5, 0x1 ;  /* 0x0000000100057882 */ /* 0x000fe20000000000 */
[----:B------:R-:W-:Y:S01]  /*0280*/  UMOV UR6, 0x100 ;  /* 0x0000010000067882 */ /* 0x000fe20000000000 */
[----:B------:R-:W-:Y:S01]  /*0290*/  ELECT P0, URZ, PT ;  /* 0x00000000003f782f */ /* 0x000fe20003800000 */
[----:B------:R-:W-:-:S04]  /*02a0*/  UIADD3 UR6, -UR6, 0x100000, URZ ;  /* 0x0010000006067890 */ /* 0x000fc8000fffe13f */
[----:B------:R-:W-:Y:S02]  /*02b0*/  USHF.L.U32 UR7, UR6, 0xb, URZ ;  /* 0x0000000b06077899 */ /* 0x000fe4000800063f */
[----:B------:R-:W-:Y:S02]  /*02c0*/  USHF.L.U32 UR6, UR6, 0x1, URZ ;  /* 0x0000000106067899 */ /* 0x000fe4000800063f */
[----:B0-----:R-:W-:Y:S02]  /*02d0*/  ULEA UR9, UR9, UR4, 0x18 ;  /* 0x0000000409097291 */ /* 0x001fe4000f8ec03f */
[----:B------:R-:W-:-:S04]  /*02e0*/  UIADD3 UR4, -UR5, 0x100000, URZ ;  /* 0x0010000005047890 */ /* 0x000fc8000fffe13f */
[----:B------:R-:W-:Y:S02]  /*02f0*/  USHF.L.U32 UR5, UR4, 0xb, URZ ;  /* 0x0000000b04057899 */ /* 0x000fe4000800063f */
[----:B------:R-:W-:Y:S01]  /*0300*/  USHF.L.U32 UR4, UR4, 0x1, URZ ;  /* 0x0000000104047899 */ /* 0x000fe2000800063f */
[----:B------:R-:W0:Y:S11]  /*0310*/  FENCE.VIEW.ASYNC.S ;  /* 0x00000000000073c6 */ /* 0x000e360000000000 */
[----:B0-----:R0:W1:Y:S01]  /*0320*/  SYNCS.EXCH.64 URZ, [UR9], UR4 ;  /* 0x00000004093f75b2 */ /* 0x0010620008000100 */
[----:B------:R0:W2:Y:S01]  /*0330*/  SYNCS.EXCH.64 URZ, [UR9+0x10], UR6 ;  /* 0x00001006093f75b2 */ /* 0x0000a20008000100 */
[----:B------:R0:W3:Y:S01]  /*0340*/  SYNCS.EXCH.64 URZ, [UR9+0x8], UR4 ;  /* 0x00000804093f75b2 */ /* 0x0000e20008000100 */
[----:B------:R0:W4:Y:S01]  /*0350*/  SYNCS.EXCH.64 URZ, [UR9+0x18], UR6 ;  /* 0x00001806093f75b2 */ /* 0x0001220008000100 */
[----:B------:R-:W-:Y:S01]  /*0360*/  NOP ;  /* 0x0000000000007918 */ /* 0x000fe20000000000 */
.L_x_2:
[----:B------:R-:W5:Y:S01]  /*0370*/  SHFL.IDX PT, R0, R0, RZ, 0x1f ;  /* 0x00001fff00007589 */ /* 0x000f6200000e0000 */
[----:B------:R-:W1:Y:S01]  /*0380*/  LDC R2, c[0x0][0x65c] ;  /* 0x00019700ff027b82 */ /* 0x000e620000000800 */
[----:B------:R-:W-:Y:S01]  /*0390*/  ELECT P0, URZ, PT ;  /* 0x00000000003f782f */ /* 0x000fe20003800000 */
[----:B------:R-:W-:Y:S01]  /*03a0*/  IMAD.MOV.U32 R3, RZ, RZ, RZ ;  /* 0x000000ffff037224 */ /* 0x000fe200078e00ff */
[----:B0-----:R-:W-:Y:S01]  /*03b0*/  UMOV UR4, 0x20 ;  /* 0x0000002000047882 */ /* 0x001fe20000000000 */
[----:B------:R-:W-:Y:S01]  /*03c0*/  NOP ;  /* 0x0000000000007918 */ /* 0x000fe20000000000 */
[----:B------:R-:W-:Y:S01]  /*03d0*/  NOP ;  /* 0x0000000000007918 */ /* 0x000fe20000000000 */
[----:B-----5:R-:W-:Y:S02]  /*03e0*/  ISETP.NE.OR P0, PT, R0, RZ, !P0 ;  /* 0x000000ff0000720c */ /* 0x020fe40004705670 */
[----:B-1----:R-:W-:Y:S01]  /*03f0*/  ISETP.NE.AND P3, PT, R2, 0x1, PT ;  /* 0x000000010200780c */ /* 0x002fe20003f65270 */
[----:B------:R-:W0:Y:S01]  /*0400*/  S2R R0, SR_CTAID.Y ;  /* 0x0000000000007919 */ /* 0x000e220000002600 */
[----:B------:R-:W1:Y:S09]  /*0410*/  S2R R2, SR_CTAID.X ;  /* 0x0000000000027919 */ /* 0x000e720000002500 */
[----:B------:R-:W-:Y:S01]  /*0420*/  VOTEU.ALL UP0, P0 ;  /* 0x00000000003f7886 */ /* 0x000fe20000000000 */
[----:B------:R-:W-:Y:S01]  /*0430*/  VOTEU.ALL UP1, P0 ;  /* 0x00000000003f7886 */ /* 0x000fe20000020000 */
[----:B------:R-:W1:Y:S01]  /*0440*/  @P3 LDC R7, c[0x0][0x10] ;  /* 0x00000400ff073b82 */ /* 0x000e620000000800 */
[----:B------:R-:W-:-:S02]  /*0450*/  @P3 IMAD.MOV.U32 R5, RZ, RZ, RZ ;  /* 0x000000ffff053224 */ /* 0x000fc400078e00ff */
[----:B------:R-:W-:Y:S01]  /*0460*/  @P3 IMAD.MOV.U32 R11, RZ, RZ, RZ ;  /* 0x000000ffff0b3224 */ /* 0x000fe200078e00ff */
[----:B------:R-:W-:Y:S01]  /*0470*/  @!UP0 UMOV UR6, 0x400 ;  /* 0x0000040000068882 */ /* 0x000fe20000000000 */
[----:B------:R-:W-:-:S04]  /*0480*/  @!UP0 UIADD3 UR4, -UR4, 0x100000, URZ ;  /* 0x0010000004048890 */ /* 0x000fc8000fffe13f */
[----:B------:R-:W-:Y:S02]  /*0490*/  @!UP0 USHF.L.U32 UR5, UR4, 0xb, URZ ;  /* 0x0000000b04058899 */ /* 0x000fe4000800063f */
[----:B------:R-:W-:Y:S01]  /*04a0*/  @!UP0 USHF.L.U32 UR4, UR4, 0x1, URZ ;  /* 0x0000000104048899 */ /* 0x000fe2000800063f */
[----:B------:R-:W5:Y:S08]  /*04b0*/  @!P3 LDC R9, c[0x0][0xc] ;  /* 0x00000300ff09bb82 */ /* 0x000f700000000800 */
[----:B------:R-:W2:Y:S01]  /*04c0*/  @!UP0 S2UR UR7, SR_CgaCtaId ;  /* 0x00000000000789c3 */ /* 0x000ea20000008800 */
[----:B0-----:R-:W-:-:S04]  /*04d0*/  @P3 IMAD.MOV.U32 R4, RZ, RZ, R0 ;  /* 0x000000ffff043224 */ /* 0x001fc800078e0000 */
[----:B-1----:R-:W-:-:S04]  /*04e0*/  @P3 IMAD.WIDE.U32 R6, R2, R7, R4 ;  /* 0x0000000702063225 */ /* 0x002fc800078e0004 */
[----:B------:R-:W-:Y:S02]  /*04f0*/  @P3 IMAD.MOV.U32 R16, RZ, RZ, R6 ;  /* 0x000000ffff103224 */ /* 0x000fe400078e0006 */
[----:B------:R-:W-:Y:S02]  /*0500*/  @P3 IMAD.IADD R17, R7, 0x1, R11 ;  /* 0x0000000107113824 */ /* 0x000fe400078e020b */
[----:B-----5:R-:W-:-:S04]  /*0510*/  @!P3 IMAD.WIDE.U32 R4, R9, R0, R2 ;  /* 0x000000000904b225 */ /* 0x020fc800078e0002 */
[----:B------:R-:W-:Y:S02]  /*0520*/  @!P3 IMAD.MOV.U32 R16, RZ, RZ, R4 ;  /* 0x000000ffff10b224 */ /* 0x000fe400078e0004 */
[----:B------:R-:W-:Y:S01]  /*0530*/  @!P3 IMAD.MOV.U32 R17, RZ, RZ, R5 ;  /* 0x000000ffff11b224 */ /* 0x000fe200078e0005 */
[----:B--2---:R-:W-:Y:S02]  /*0540*/  @!UP0 ULEA UR6, UR7, UR6, 0x18 ;  /* 0x0000000607068291 */ /* 0x004fe4000f8ec03f */
[----:B------:R0:W-:Y:S01]  /*0550*/  STL [R1+0x74], R16 ;  /* 0x0000741001007387 */ /* 0x0001e20000100800 */
[----:B------:R-:W-:-:S03]  /*0560*/  VOTEU.ALL UP0, P0 ;  /* 0x00000000003f7886 */ /* 0x000fc60000000000 */
[----:B------:R0:W-:Y:S04]  /*0570*/  STL [R1+0x70], R17 ;  /* 0x0000701101007387 */ /* 0x0001e80000100800 */
[----:B------:R-:W1:Y:S02]  /*0580*/  FENCE.VIEW.ASYNC.S ;  /* 0x00000000000073c6 */ /* 0x000e640000000000 */
[----:B-1----:R0:W3:Y:S01]  /*0590*/  @!UP0 SYNCS.EXCH.64 URZ, [UR6+0x30], UR4 ;  /* 0x00003004063f85b2 */ /* 0x0020e20008000100 */
[----:B------:R0:W3:Y:S01]  /*05a0*/  @!UP1 SYNCS.EXCH.64 URZ, [UR6+0x38], UR4 ;  /* 0x00003804063f95b2 */ /* 0x0000e20008000100 */
[----:B------:R-:W-:Y:S01]  /*05b0*/  NOP ;  /* 0x0000000000007918 */ /* 0x000fe20000000000 */
[----:B---34-:R-:W-:Y:S06]  /*05c0*/  BAR.SYNC.DEFER_BLOCKING 0x0 ;  /* 0x0000000000007b1d */ /* 0x018fec0000010000 */
[----:B0-----:R-:W-:Y:S05]  /*05d0*/  @!P1 BRA `(.L_x_3) ;  /* 0x000000e400949947 */ /* 0x001fea0003800000 */
[----:B------:R-:W-:-:S06]  /*05e0*/  UISETP.GT.U32.AND UP0, UPT, UR10, 0x1, UPT ;  /* 0x000000010a00788c */ /* 0x000fcc000bf04070 */
[----:B------:R-:W-:-:S13]  /*05f0*/  PLOP3.LUT P0, PT, PT, PT, UP0, 0x80, 0x0 ;  /* 0x000000000000781c */ /* 0x000fda0003f0f008 */
[----:B------:R-:W-:Y:S05]  /*0600*/  @P0 EXIT ;  /* 0x000000000000094d */ /* 0x000fea0003800000 */
[----:B------:R-:W-:Y:S01]  /*0610*/  IMAD.MOV.U32 R6, RZ, RZ, -0x1 ;  /* 0xffffffffff067424 */ /* 0x000fe200078e00ff */
[----:B------:R-:W-:Y:S01]  /*0620*/  ULDC.64 UR4, c[0x0][0x650] ;  /* 0x0001940000047ab9 */ /* 0x000fe20000000a00 */
[----:B------:R-:W-:Y:S01]  /*0630*/  IMAD.MOV.U32 R5, RZ, RZ, -0x1 ;  /* 0xffffffffff057424 */ /* 0x000fe200078e00ff */
[----:B------:R-:W-:Y:S01]  /*0640*/  ISETP.GE.U32.AND P0, PT, R16, UR4, PT ;  /* 0x0000000410007c0c */ /* 0x000fe2000bf06070 */
[----:B------:R-:W-:Y:S01]  /*0650*/  UMOV UR20, 0xffffffff ;  /* 0xffffffff00147882 */ /* 0x000fe20000000000 */
[----:B------:R0:W-:Y:S01]  /*0660*/  STL [R1+0x7c], R6 ;  /* 0x00007c0601007387 */ /* 0x0001e20000100800 */
[----:B------:R-:W-:Y:S02]  /*0670*/  PRMT R4, RZ, 0x7610, R4 ;  /* 0x00007610ff047816 */ /* 0x000fe40000000004 */
[----:B------:R-:W-:Y:S01]  /*0680*/  ISETP.GE.U32.AND.EX P0, PT, R17, UR5, PT, P0 ;  /* 0x0000000511007c0c */ /* 0x000fe2000bf06100 */
[----:B------:R0:W-:-:S12]  /*0690*/  STL [R1+0x78], R5 ;  /* 0x0000780501007387 */ /* 0x0001d80000100800 */
[----:B0-----:R-:W-:Y:S05]  /*06a0*/  @P0 BRA `(.L_x_4) ;  /* 0x0000000400680947 */ /* 0x001fea0003800000 */
[----:B------:R-:W0:Y:S01]  /*06b0*/  LDC.64 R12, c[0x0][0x628] ;  /* 0x00018a00ff0c7b82 */ /* 0x000e220000000a00 */
[----:B------:R-:W-:Y:S02]  /*06c0*/  IMAD.MOV.U32 R4, RZ, RZ, R16 ;  /* 0x000000ffff047224 */ /* 0x000fe400078e0010 */
[----:B------:R-:W-:-:S05]  /*06d0*/  IMAD.MOV.U32 R5, RZ, RZ, R17 ;  /* 0x000000ffff057224 */ /* 0x000fca00078e0011 */
[----:B------:R-:W1:Y:S08]  /*06e0*/  LDC R10, c[0x0][0x630] ;  /* 0x00018c00ff0a7b82 */ /* 0x000e700000000800 */
[----:B------:R-:W2:Y:S01]  /*06f0*/  LDC.64 R14, c[0x0][0x620] ;  /* 0x00018800ff0e7b82 */ /* 0x000ea20000000a00 */
[----:B0-----:R-:W-:-:S04]  /*0700*/  ISETP.NE.U32.AND P0, PT, R12, RZ, PT ;  /* 0x000000ff0c00720c */ /* 0x001fc80003f05070 */
[----:B------:R-:W-:-:S13]  /*0710*/  ISETP.NE.AND.EX P0, PT, R13, RZ, PT, P0 ;  /* 0x000000ff0d00720c */ /* 0x000fda0003f05300 */
[----:B-12---:R-:W-:Y:S05]  /*0720*/  @!P0 BRA `(.L_x_5) ;  /* 0x0000000000288947 */ /* 0x006fea0003800000 */
[----:B------:R-:W0:Y:S02]  /*0730*/  LDC R9, c[0x0][0x634] ;  /* 0x00018d00ff097b82 */ /* 0x000e240000000800 */
[----:B0-----:R-:W-:-:S05]  /*0740*/  IADD3 R9, P0, R16, R9, RZ ;  /* 0x0000000910097210 */ /* 0x001fca0007f1e0ff */
[----:B------:R-:W-:-:S04]  /*0750*/  IMAD.X R11, RZ, RZ, R17, P0 ;  /* 0x000000ffff0b7224 */ /* 0x000fc800000e0611 */
[----:B------:R-:W-:-:S04]  /*0760*/  IMAD.WIDE.U32 R4, R11, R12, RZ ;  /* 0x0000000c0b047225 */ /* 0x000fc800078e00ff */
[----:B------:R-:W-:-:S04]  /*0770*/  IMAD.WIDE.U32 R6, P0, R9, R13, R4 ;  /* 0x0000000d09067225 */ /* 0x000fc80007800004 */
[----:B------:R-:W-:-:S04]  /*0780*/  IMAD.WIDE.U32 R4, R9, R12, RZ ;  /* 0x0000000c09047225 */ /* 0x000fc800078e00ff */
[----:B------:R-:W-:Y:S01]  /*0790*/  IMAD.X R9, RZ, RZ, RZ, P0 ;  /* 0x000000ffff097224 */ /* 0x000fe200000e06ff */
[----:B------:R-:W-:Y:S01]  /*07a0*/  IADD3 RZ, P0, R5, R6, RZ ;  /* 0x0000000605ff7210 */ /* 0x000fe20007f1e0ff */
[----:B------:R-:W-:-:S04]  /*07b0*/  IMAD.MOV.U32 R8, RZ, RZ, R7 ;  /* 0x000000ffff087224 */ /* 0x000fc800078e0007 */
[----:B------:R-:W-:-:S08]  /*07c0*/  IMAD.WIDE.U32.X R4, R11, R13, R8, P0 ;  /* 0x0000000d0b047225 */ /* 0x000fd000000e0408 */
.L_x_5:
[-CC-:B------:R-:W-:Y:S01]  /*07d0*/  SHF.R.U64 R24, R4, R10.reuse, R5.reuse ;  /* 0x0000000a04187219 */ /* 0x180fe20000001205 */
[----:B------:R-:W0:Y:S01]  /*07e0*/  LDC R8, c[0x0][0x618] ;  /* 0x00018600ff087b82 */ /* 0x000e220000000800 */
[----:B------:R-:W-:Y:S01]  /*07f0*/  SHF.R.U32.HI R4, RZ, R10, R5 ;  /* 0x0000000aff047219 */ /* 0x000fe20000011605 */
[----:B------:R-:W-:Y:S01]  /*0800*/  ULDC UR4, c[0x0][0x150] ;  /* 0x0000540000047ab9 */ /* 0x000fe20000000800 */
[----:B------:R-:W-:Y:S01]  /*0810*/  IADD3 R9, P0, RZ, -R24, RZ ;  /* 0x80000018ff097210 */ /* 0x000fe20007f1e0ff */
[----:B------:R-:W-:Y:S01]  /*0820*/  IMAD.MOV.U32 R5, RZ, RZ, R17 ;  /* 0x000000ffff057224 */ /* 0x000fe200078e0011 */
[----:B------:R-:W-:-:S03]  /*0830*/  I2FP.F32.U32 R3, R2 ;  /* 0x0000000200037245 */ /* 0x000fc60000201000 */
[----:B------:R-:W1:Y:S01]  /*0840*/  LDC.64 R18, c[0x0][0x640] ;  /* 0x00019000ff127b82 */ /* 0x000e620000000a00 */
[----:B------:R-:W-:Y:S02]  /*0850*/  IMAD.X R11, RZ, RZ, ~R4, P0 ;  /* 0x000000ffff0b7224 */ /* 0x000fe400000e0e04 */
[----:B------:R-:W-:Y:S01]  /*0860*/  FMUL R3, R3, UR4 ;  /* 0x0000000403037c20 */ /* 0x000fe20008400000 */
[----:B------:R-:W-:Y:S01]  /*0870*/  IMAD.MOV.U32 R4, RZ, RZ, R16 ;  /* 0x000000ffff047224 */ /* 0x000fe200078e0010 */
[----:B------:R-:W-:Y:S01]  /*0880*/  ULDC UR4, c[0x0][0x154] ;  /* 0x0000550000047ab9 */ /* 0x000fe20000000800 */
[-C--:B------:R-:W-:Y:S02]  /*0890*/  IMAD R6, R11, R14.reuse, RZ ;  /* 0x0000000e0b067224 */ /* 0x080fe400078e02ff */
[C---:B------:R-:W-:Y:S01]  /*08a0*/  IMAD.WIDE.U32 R4, R9.reuse, R14, R4 ;  /* 0x0000000e09047225 */ /* 0x040fe200078e0004 */
[----:B------:R-:W2:Y:S01]  /*08b0*/  LDC R10, c[0x0][0x608] ;  /* 0x00018200ff0a7b82 */ /* 0x000ea20000000800 */
[----:B------:R-:W3:Y:S02]  /*08c0*/  F2I.U32.TRUNC.NTZ R3, R3 ;  /* 0x0000000300037305 */ /* 0x000ee4000020f000 */
[----:B------:R-:W-:-:S04]  /*08d0*/  IMAD R9, R9, R15, R6 ;  /* 0x0000000f09097224 */ /* 0x000fc800078e0206 */
[----:B------:R-:W-:Y:S01]  /*08e0*/  IMAD.IADD R5, R5, 0x1, R9 ;  /* 0x0000000105057824 */ /* 0x000fe200078e0209 */
[----:B------:R-:W4:Y:S01]  /*08f0*/  LDC R7, c[0x0][0x144] ;  /* 0x00005100ff077b82 */ /* 0x000f220000000800 */
[----:B------:R-:W-:-:S03]  /*0900*/  IMAD.MOV.U32 R9, RZ, RZ, 0x1 ;  /* 0x00000001ff097424 */ /* 0x000fc600078e00ff */
[----:B0-----:R-:W-:Y:S02]  /*0910*/  SHF.R.U64 R12, R4, R8, R5 ;  /* 0x00000008040c7219 */ /* 0x001fe40000001205 */
[----:B------:R-:W-:Y:S02]  /*0920*/  I2FP.F32.U32 R4, R0 ;  /* 0x0000000000047245 */ /* 0x000fe40000201000 */
[----:B------:R-:W0:Y:S01]  /*0930*/  LDC R14, c[0x0][0x658] ;  /* 0x00019600ff0e7b82 */ /* 0x000e220000000800 */
[----:B-1----:R-:W-:Y:S01]  /*0940*/  ISETP.NE.U32.AND P0, PT, R18, RZ, PT ;  /* 0x000000ff1200720c */ /* 0x002fe20003f05070 */
[----:B---3--:R-:W-:Y:S02]  /*0950*/  IMAD.MOV R6, RZ, RZ, -R3 ;  /* 0x000000ffff067224 */ /* 0x008fe400078e0a03 */
[----:B------:R-:W-:Y:S01]  /*0960*/  FMUL R4, R4, UR4 ;  /* 0x0000000404047c20 */ /* 0x000fe20008400000 */
[----:B------:R-:W-:Y:S01]  /*0970*/  SHF.R.U32.HI R3, RZ, R8, R5 ;  /* 0x00000008ff037219 */ /* 0x000fe20000011605 */
[----:B------:R-:W-:Y:S01]  /*0980*/  IMAD.MOV.U32 R5, RZ, RZ, -0x1 ;  /* 0xffffffffff057424 */ /* 0x000fe200078e00ff */
[----:B------:R-:W-:Y:S01]  /*0990*/  ISETP.NE.AND.EX P0, PT, R19, RZ, PT, P0 ;  /* 0x000000ff1300720c */ /* 0x000fe20003f05300 */
[----:B------:R1:W3:Y:S01]  /*09a0*/  F2I.U32.TRUNC.NTZ R11, R4 ;  /* 0x00000004000b7305 */ /* 0x0002e2000020f000 */
[----:B------:R-:W1:Y:S01]  /*09b0*/  LDC R13, c[0x0][0x148] ;  /* 0x00005200ff0d7b82 */ /* 0x000e620000000800 */
[----:B--2---:R-:W-:-:S02]  /*09c0*/  SHF.R.U64 R23, R12, R10, R3 ;  /* 0x0000000a0c177219 */ /* 0x004fc40000001203 */
[----:B------:R-:W-:-:S05]  /*09d0*/  SHF.R.U32.HI R3, RZ, R10, R3 ;  /* 0x0000000aff037219 */ /* 0x000fca0000011603 */
[----:B------:R-:W2:Y:S01]  /*09e0*/  LDC R17, c[0x0][0x600] ;  /* 0x00018000ff117b82 */ /* 0x000ea20000000800 */
[----:B----4-:R-:W-:-:S07]  /*09f0*/  IMAD R8, R7, R6, R2 ;  /* 0x0000000607087224 */ /* 0x010fce00078e0202 */
[----:B------:R-:W4:Y:S01]  /*0a00*/  LDC R16, c[0x0][0x648] ;  /* 0x00019200ff107b82 */ /* 0x000f220000000800 */
[-C--:B0-----:R-:W-:Y:S02]  /*0a10*/  SHF.L.U32 R2, R5, R14.reuse, RZ ;  /* 0x0000000e05027219 */ /* 0x081fe400000006ff */
[--C-:B------:R-:W-:Y:S02]  /*0a20*/  SHF.R.U64 R22, R23, R14, R3.reuse ;  /* 0x0000000e17167219 */ /* 0x100fe40000001203 */
[----:B------:R-:W-:Y:S02]  /*0a30*/  LOP3.LUT R10, RZ, R2, RZ, 0x33, !PT ;  /* 0x00000002ff0a7212 */ /* 0x000fe400078e33ff */
[-C--:B------:R-:W-:Y:S01]  /*0a40*/  SHF.R.U32.HI R3, RZ, R14.reuse, R3 ;  /* 0x0000000eff037219 */ /* 0x080fe20000011603 */
[----:B------:R-:W0:Y:S01]  /*0a50*/  LDC R21, c[0x0][0x638] ;  /* 0x00018e00ff157b82 */ /* 0x000e220000000800 */
[----:B------:R-:W-:Y:S01]  /*0a60*/  SHF.L.U32 R9, R9, R14, RZ ;  /* 0x0000000e09097219 */ /* 0x000fe200000006ff */
[----:B------:R-:W-:-:S06]  /*0a70*/  IMAD.MOV.U32 R2, RZ, RZ, R22 ;  /* 0x000000ffff027224 */ /* 0x000fcc00078e0016 */
[----:B------:R-:W0:Y:S01]  /*0a80*/  LDC R20, c[0x0][0x610] ;  /* 0x00018400ff147b82 */ /* 0x000e220000000800 */
[----:B-1-3--:R-:W-:Y:S05]  /*0a90*/  @!P0 BRA `(.L_x_6) ;  /* 0x0000000000288947 */ /* 0x00afea0003800000 */
[----:B------:R-:W1:Y:S02]  /*0aa0*/  LDC R7, c[0x0][0x64c] ;  /* 0x00019300ff077b82 */ /* 0x000e640000000800 */
[----:B-1----:R-:W-:-:S05]  /*0ab0*/  IADD3 R7, P0, R22, R7, RZ ;  /* 0x0000000716077210 */ /* 0x002fca0007f1e0ff */
        /* <DEDUP_REMOVED lines=8> */
.L_x_6:
[----:B----4-:R-:W-:Y:S01]  /*0b40*/  SHF.R.U64 R2, R2, R16, R3 ;  /* 0x0000001002027219 */ /* 0x010fe20000001203 */
[----:B--2---:R-:W-:Y:S01]  /*0b50*/  VIADD R3, R17, 0xffffffff ;  /* 0xffffffff11037836 */ /* 0x004fe20000000000 */
[----:B------:R-:W-:Y:S01]  /*0b60*/  LOP3.LUT R10, R23, R10, RZ, 0xc0, !PT ;  /* 0x0000000a170a7212 */ /* 0x000fe200078ec0ff */
[----:B------:R-:W-:Y:S01]  /*0b70*/  IMAD.MOV R11, RZ, RZ, -R11 ;  /* 0x000000ffff0b7224 */ /* 0x000fe200078e0a0b */
[----:B------:R-:W-:Y:S01]  /*0b80*/  R2UR UR20, R24 ;  /* 0x00000000181472ca */ /* 0x000fe200000e0000 */
[----:B------:R-:W-:Y:S01]  /*0b90*/  IMAD.MOV R4, RZ, RZ, -R2 ;  /* 0x000000ffff047224 */ /* 0x000fe200078e0a02 */
[----:B------:R-:W-:Y:S01]  /*0ba0*/  LOP3.LUT R3, R12, R3, RZ, 0xc0, !PT ;  /* 0x000000030c037212 */ /* 0x000fe200078ec0ff */
[----:B------:R-:W-:Y:S02]  /*0bb0*/  @P3 IMAD R8, R13, R11, R0 ;  /* 0x0000000b0d083224 */ /* 0x000fe400078e0200 */
[----:B------:R-:W-:Y:S02]  /*0bc0*/  IMAD R9, R9, R2, R10 ;  /* 0x0000000209097224 */ /* 0x000fe400078e020a */
[----:B0-----:R-:W-:-:S02]  /*0bd0*/  IMAD R0, R4, R21, R22 ;  /* 0x0000001504007224 */ /* 0x001fc400078e0216 */
[----:B------:R-:W-:Y:S02]  /*0be0*/  IMAD R8, R9, R20, R8 ;  /* 0x0000001409087224 */ /* 0x000fe400078e0208 */
[----:B------:R-:W-:Y:S02]  /*0bf0*/  IMAD R3, R0, R17, R3 ;  /* 0x0000001100037224 */ /* 0x000fe400078e0203 */
[----:B------:R-:W-:-:S03]  /*0c00*/  IMAD.MOV.U32 R4, RZ, RZ, 0x1 ;  /* 0x00000001ff047424 */ /* 0x000fc600078e00ff */
[----:B------:R-:W-:Y:S02]  /*0c10*/  SEL R2, R3, R8, !P3 ;  /* 0x0000000803027207 */ /* 0x000fe40005800000 */
[----:B------:R-:W-:-:S03]  /*0c20*/  SEL R0, R8, R3, !P3 ;  /* 0x0000000308007207 */ /* 0x000fc60005800000 */
[----:B------:R0:W-:Y:S04]  /*0c30*/  STL [R1+0x78], R2 ;  /* 0x0000780201007387 */ /* 0x0001e80000100800 */
[----:B------:R0:W-:Y:S02]  /*0c40*/  STL [R1+0x7c], R0 ;  /* 0x00007c0001007387 */ /* 0x0001e40000100800 */
.L_x_4:
[----:B------:R-:W-:-:S08]  /*0c50*/  NOP ;  /* 0x0000000000007918 */ /* 0x000fd00000000000 */
[----:B------:R-:W1:Y:S02]  /*0c60*/  USETMAXREG.TRY_ALLOC.CTAPOOL UP0, 0xe8 ;  /* 0x000000e8000079c8 */ /* 0x000e640008000600 */
[----:B-1----:R-:W-:-:S13]  /*0c70*/  PLOP3.LUT P0, PT, PT, PT, UP0, 0x80, 0x0 ;  /* 0x000000000000781c */ /* 0x002fda0003f0f008 */
[----:B------:R-:W-:Y:S05]  /*0c80*/  @!P0 BRA `(.L_x_4) ;  /* 0xfffffffc00f08947 */ /* 0x000fea000383ffff */
[----:B------:R-:W-:Y:S01]  /*0c90*/  ULDC.64 UR4, c[0x0][0x598] ;  /* 0x0001660000047ab9 */ /* 0x000fe20000000a00 */
[----:B------:R-:W-:Y:S01]  /*0ca0*/  ULDC.64 UR14, c[0x0][0x208] ;  /* 0x00008200000e7ab9 */ /* 0x000fe20000000a00 */
[----:B------:R-:W-:-:S04]  /*0cb0*/  ISETP.NE.U32.AND P0, PT, RZ, UR4, PT ;  /* 0x00000004ff007c0c */ /* 0x000fc8000bf05070 */
[----:B------:R-:W-:-:S13]  /*0cc0*/  ISETP.NE.AND.EX P0, PT, RZ, UR5, PT, P0 ;  /* 0x00000005ff007c0c */ /* 0x000fda000bf05300 */
[----:B------:R-:W-:Y:S05]  /*0cd0*/  @!P0 BRA `(.L_x_7) ;  /* 0x0000000000208947 */ /* 0x000fea0003800000 */
[----:B0-----:R-:W0:Y:S02]  /*0ce0*/  LDC.64 R2, c[0x0][0x598] ;  /* 0x00016600ff027b82 */ /* 0x001e240000000a00 */
[----:B0-----:R-:W2:Y:S02]  /*0cf0*/  LDG.E.64 R2, desc[UR14][R2.64] ;  /* 0x0000000e02027981 */ /* 0x001ea4000c1e1b00 */
[----:B--2---:R-:W-:-:S04]  /*0d00*/  ISETP.NE.U32.AND P0, PT, R2, RZ, PT ;  /* 0x000000ff0200720c */ /* 0x004fc80003f05070 */
[----:B------:R-:W-:-:S13]  /*0d10*/  ISETP.NE.AND.EX P0, PT, R3, RZ, PT, P0 ;  /* 0x000000ff0300720c */ /* 0x000fda0003f05300 */
[----:B------:R-:W-:Y:S05]  /*0d20*/  @!P0 BRA `(.L_x_7) ;  /* 0x00000000000c8947 */ /* 0x000fea0003800000 */
[----:B------:R-:W2:Y:S02]  /*0d30*/  LD.E R2, desc[UR14][R2.64] ;  /* 0x0000000e02027980 */ /* 0x000ea4000c101900 */
[----:B--2---:R-:W-:Y:S01]  /*0d40*/  R2UR UR21, R2 ;  /* 0x00000000021572ca */ /* 0x004fe200000e0000 */
[----:B------:R-:W-:-:S14]  /*0d50*/  BRA `(.L_x_8) ;  /* 0x0000000000247947 */ /* 0x000fdc0003800000 */
.L_x_7:
[----:B------:R-:W-:Y:S02]  /*0d60*/  ULDC.64 UR4, c[0x0][0x588] ;  /* 0x0001620000047ab9 */ /* 0x000fe40000000a00 */
[----:B------:R-:W-:-:S04]  /*0d70*/  ISETP.NE.U32.AND P0, PT, RZ, UR4, PT ;  /* 0x00000004ff007c0c */ /* 0x000fc8000bf05070 */
[----:B------:R-:W-:-:S13]  /*0d80*/  ISETP.NE.AND.EX P0, PT, RZ, UR5, PT, P0 ;  /* 0x00000005ff007c0c */ /* 0x000fda000bf05300 */
[----:B------:R-:W-:Y:S05]  /*0d90*/  @!P0 BRA `(.L_x_9) ;  /* 0x0000000000108947 */ /* 0x000fea0003800000 */
[----:B0-----:R-:W0:Y:S02]  /*0da0*/  LDC.64 R2, c[0x0][0x588] ;  /* 0x00016200ff027b82 */ /* 0x001e240000000a00 */
[----:B0-----:R-:W2:Y:S02]  /*0db0*/  LDG.E R2, desc[UR14][R2.64] ;  /* 0x0000000e02027981 */ /* 0x001ea4000c1e1900 */
[----:B--2---:R-:W-:Y:S01]  /*0dc0*/  R2UR UR21, R2 ;  /* 0x00000000021572ca */ /* 0x004fe200000e0000 */
[----:B------:R-:W-:-:S14]  /*0dd0*/  BRA `(.L_x_8) ;  /* 0x0000000000047947 */ /* 0x000fdc0003800000 */
.L_x_9:
[----:B------:R-:W-:-:S05]  /*0de0*/  ULDC UR21, c[0x0][0x580] ;  /* 0x0001600000157ab9 */ /* 0x000fca0000000800 */
.L_x_8:
[----:B------:R-:W-:Y:S02]  /*0df0*/  ULDC.64 UR4, c[0x0][0x5a0] ;  /* 0x0001680000047ab9 */ /* 0x000fe40000000a00 */
        /* <DEDUP_REMOVED lines=11> */
.L_x_10:
        /* <DEDUP_REMOVED lines=8> */
.L_x_12:
[----:B------:R-:W-:-:S05]  /*0f30*/  ULDC UR22, c[0x0][0x584] ;  /* 0x0001610000167ab9 */ /* 0x000fca0000000800 */
.L_x_11:
[----:B------:R-:W-:-:S13]  /*0f40*/  LOP3.LUT P0, RZ, R4, 0xff, RZ, 0xc0, !PT ;  /* 0x000000ff04ff7812 */ /* 0x000fda000780c0ff */
[----:B------:R-:W-:Y:S05]  /*0f50*/  @!P0 EXIT ;  /* 0x000000000000894d */ /* 0x000fea0003800000 */
[----:B------:R-:W-:Y:S01]  /*0f60*/  ULDC UR4, c[0x0][0x28c] ;  /* 0x0000a30000047ab9 */ /* 0x000fe20000000800 */
[----:B------:R-:W-:Y:S02]  /*0f70*/  ULOP3.LUT UR23, UR13, 0x1, URZ, 0xfc, !UPT ;  /* 0x000000010d177892 */ /* 0x000fe4000f8efc3f */
[----:B------:R-:W-:-:S04]  /*0f80*/  UIADD3 UR4, UR4, 0xff, URZ ;  /* 0x000000ff04047890 */ /* 0x000fc8000fffe03f */
[----:B------:R-:W-:-:S04]  /*0f90*/  USHF.R.S32.HI UR5, URZ, 0x1f, UR4 ;  /* 0x0000001f3f057899 */ /* 0x000fc80008011404 */
[----:B------:R-:W-:-:S03]  /*0fa0*/  ULEA.HI UR5, UR5, UR4, URZ, 0x8 ;  /* 0x0000000405057291 */ /* 0x000fc6000f8f403f */
[----:B------:R-:W-:Y:S01]  /*0fb0*/  UMOV UR4, URZ ;  /* 0x0000003f00047c82 */ /* 0x000fe20008000000 */
[----:B------:R-:W-:-:S03]  /*0fc0*/  USHF.R.S32.HI UR9, URZ, 0x8, UR5 ;  /* 0x000000083f097899 */ /* 0x000fc60008011405 */
[----:B------:R-:W-:-:S09]  /*0fd0*/  UMOV UR5, URZ ;  /* 0x0000003f00057c82 */ /* 0x000fd20008000000 */
.L_x_293:
[----:B0-----:R-:W0:Y:S01]  /*0fe0*/  S2R R0, SR_TID.X ;  /* 0x0000000000007919 */ /* 0x001e220000002100 */
[----:B-1----:R-:W1:Y:S01]  /*0ff0*/  S2UR UR18, SR_CgaCtaId ;  /* 0x00000000001279c3 */ /* 0x002e620000008800 */
[----:B------:R-:W-:Y:S01]  /*1000*/  UMOV UR17, 0x400 ;  /* 0x0000040000117882 */ /* 0x000fe20000000000 */
[----:B------:R-:W-:Y:S01]  /*1010*/  UMOV UR6, URZ ;  /* 0x0000003f00067c82 */ /* 0x000fe20008000000 */
[----:B------:R-:W-:Y:S01]  /*1020*/  STL [R1+0x6c], RZ ;  /* 0x00006cff01007387 */ /* 0x000fe20000100800 */
[----:B------:R-:W-:Y:S01]  /*1030*/  UMOV UR7, URZ ;  /* 0x0000003f00077c82 */ /* 0x000fe20008000000 */
[----:B------:R-:W-:Y:S01]  /*1040*/  UMOV UR8, URZ ;  /* 0x0000003f00087c82 */ /* 0x000fe20008000000 */
[----:B------:R-:W-:Y:S01]  /*1050*/  UMOV UR12, UR5 ;  /* 0x00000005000c7c82 */ /* 0x000fe20008000000 */
[----:B------:R-:W-:Y:S01]  /*1060*/  STL [R1+0x68], RZ ;  /* 0x000068ff01007387 */ /* 0x000fe20000100800 */
[----:B--2---:R-:W2:Y:S01]  /*1070*/  LDC R2, c[0x0][0x28c] ;  /* 0x0000a300ff027b82 */ /* 0x004ea20000000800 */
[----:B------:R-:W-:Y:S01]  /*1080*/  UMOV UR24, UR4 ;  /* 0x0000000400187c82 */ /* 0x000fe20008000000 */
[----:B------:R-:W-:Y:S01]  /*1090*/  CS2R R4, SRZ ;  /* 0x0000000000047805 */ /* 0x000fe2000001ff00 */
[----:B------:R-:W-:Y:S01]  /*10a0*/  STL [R1+0x64], RZ ;  /* 0x000064ff01007387 */ /* 0x000fe20000100800 */
[----:B------:R-:W-:-:S02]  /*10b0*/  CS2R R6, SRZ ;  /* 0x0000000000067805 */ /* 0x000fc4000001ff00 */
[----:B------:R-:W-:Y:S02]  /*10c0*/  CS2R R8, SRZ ;  /* 0x0000000000087805 */ /* 0x000fe4000001ff00 */
[----:B------:R-:W-:Y:S01]  /*10d0*/  CS2R R10, SRZ ;  /* 0x00000000000a7805 */ /* 0x000fe2000001ff00 */
[----:B------:R-:W-:Y:S01]  /*10e0*/  STL [R1+0x60], RZ ;  /* 0x000060ff01007387 */ /* 0x000fe20000100800 */
[----:B------:R-:W-:Y:S02]  /*10f0*/  CS2R R12, SRZ ;  /* 0x00000000000c7805 */ /* 0x000fe4000001ff00 */
[----:B------:R-:W-:Y:S02]  /*1100*/  CS2R R14, SRZ ;  /* 0x00000000000e7805 */ /* 0x000fe4000001ff00 */
        /* <DEDUP_REMOVED lines=12> */
[----:B------:R-:W-:Y:S02]  /*11d0*/  CS2R R162, SRZ ;  /* 0x0000000000a27805 */ /* 0x000fe4000001ff00 */
[----:B0-----:R-:W-:Y:S01]  /*11e0*/  LOP3.LUT R0, R0, 0x80, RZ, 0xc0, !PT ;  /* 0x0000008000007812 */ /* 0x001fe200078ec0ff */
[----:B------:R-:W-:Y:S01]  /*11f0*/  STL [R1+0x50], RZ ;  /* 0x000050ff01007387 */ /* 0x000fe20000100800 */
[----:B--2---:R-:W-:Y:S02]  /*1200*/  ISETP.GE.AND P0, PT, R2, 0x1, PT ;  /* 0x000000010200780c */ /* 0x004fe40003f06270 */
[----:B------:R-:W-:Y:S02]  /*1210*/  CS2R R2, SRZ ;  /* 0x0000000000027805 */ /* 0x000fe4000001ff00 */
[----:B------:R-:W-:Y:S01]  /*1220*/  SHF.R.U32.HI R0, RZ, 0x7, R0 ;  /* 0x00000007ff007819 */ /* 0x000fe20000011600 */
        /* <DEDUP_REMOVED lines=8> */
[----:B------:R-:W0:Y:S01]  /*12b0*/  SHFL.IDX PT, R0, R0, RZ, 0x1f ;  /* 0x00001fff00007589 */ /* 0x000e2200000e0000 */
[----:B------:R-:W-:-:S02]  /*12c0*/  CS2R R176, SRZ ;  /* 0x0000000000b07805 */ /* 0x000fc4000001ff00 */
[----:B------:R-:W-:Y:S02]  /*12d0*/  CS2R R178, SRZ ;  /* 0x0000000000b27805 */ /* 0x000fe4000001ff00 */
[----:B------:R-:W-:Y:S01]  /*12e0*/  CS2R R180, SRZ ;  /* 0x0000000000b47805 */ /* 0x000fe2000001ff00 */
[----:B------:R2:W-:Y:S01]  /*12f0*/  STL [R1+0x44], RZ ;  /* 0x000044ff01007387 */ /* 0x0005e20000100800 */
[----:B------:R-:W-:Y:S02]  /*1300*/  CS2R R182, SRZ ;  /* 0x0000000000b67805 */ /* 0x000fe4000001ff00 */
[----:B------:R-:W-:Y:S02]  /*1310*/  CS2R R184, SRZ ;  /* 0x0000000000b87805 */ /* 0x000fe4000001ff00 */
[----:B------:R-:W-:Y:S01]  /*1320*/  CS2R R186, SRZ ;  /* 0x0000000000ba7805 */ /* 0x000fe2000001ff00 */
[----:B------:R2:W-:Y:S01]  /*1330*/  STL [R1+0x40], RZ ;  /* 0x000040ff01007387 */ /* 0x0005e20000100800 */
        /* <DEDUP_REMOVED lines=14> */
[----:B------:R-:W-:Y:S02]  /*1420*/  CS2R R210, SRZ ;  /* 0x0000000000d27805 */ /* 0x000fe4000001ff00 */
[----:B0-----:R-:W-:Y:S01]  /*1430*/  R2UR UR11, R0 ;  /* 0x00000000000b72ca */ /* 0x001fe200000e0000 */
[----:B------:R2:W-:Y:S01]  /*1440*/  STL [R1+0x30], RZ ;  /* 0x000030ff01007387 */ /* 0x0005e20000100800 */
[----:B------:R-:W-:Y:S01]  /*1450*/  IMAD.MOV.U32 R0, RZ, RZ, RZ ;  /* 0x000000ffff007224 */ /* 0x000fe200078e00ff */
[----:B------:R-:W-:-:S02]  /*1460*/  CS2R R212, SRZ ;  /* 0x0000000000d47805 */ /* 0x000fc4000001ff00 */
[----:B------:R-:W-:Y:S01]  /*1470*/  CS2R R214, SRZ ;  /* 0x0000000000d67805 */ /* 0x000fe2000001ff00 */
[----:B------:R2:W-:Y:S01]  /*1480*/  STL [R1+0x2c], RZ ;  /* 0x00002cff01007387 */ /* 0x0005e20000100800 */
[----:B------:R-:W-:Y:S02]  /*1490*/  CS2R R216, SRZ ;  /* 0x0000000000d87805 */ /* 0x000fe4000001ff00 */
[----:B------:R-:W-:Y:S02]  /*14a0*/  CS2R R218, SRZ ;  /* 0x0000000000da7805 */ /* 0x000fe4000001ff00 */
[----:B------:R-:W-:Y:S01]  /*14b0*/  CS2R R220, SRZ ;  /* 0x0000000000dc7805 */ /* 0x000fe2000001ff00 */
[----:B------:R2:W-:Y:S01]  /*14c0*/  STL [R1+0x28], RZ ;  /* 0x000028ff01007387 */ /* 0x0005e20000100800 */
[----:B------:R-:W-:Y:S02]  /*14d0*/  CS2R R222, SRZ ;  /* 0x0000000000de7805 */ /* 0x000fe4000001ff00 */
[----:B------:R-:W-:-:S02]  /*14e0*/  CS2R R224, SRZ ;  /* 0x0000000000e07805 */ /* 0x000fc4000001ff00 */
[----:B------:R-:W-:Y:S01]  /*14f0*/  CS2R R226, SRZ ;  /* 0x0000000000e27805 */ /* 0x000fe2000001ff00 */
[----:B------:R2:W-:Y:S01]  /*1500*/  STL [R1+0x24], RZ ;  /* 0x000024ff01007387 */ /* 0x0005e20000100800 */
[----:B------:R-:W-:Y:S01]  /*1510*/  ULEA.HI UR10, UR11, UR11, URZ, 0x1 ;  /* 0x0000000b0b0a7291 */ /* 0x000fe2000f8f083f */
[----:B------:R-:W-:Y:S01]  /*1520*/  IMAD.MOV.U32 R228, RZ, RZ, RZ ;  /* 0x000000ffffe47224 */ /* 0x000fe200078e00ff */
[----:B------:R-:W-:Y:S01]  /*1530*/  CS2R R24, SRZ ;  /* 0x0000000000187805 */ /* 0x000fe2000001ff00 */
[----:B------:R2:W-:Y:S01]  /*1540*/  STL [R1+0x20], RZ ;  /* 0x000020ff01007387 */ /* 0x0005e20000100800 */
[----:B------:R-:W-:Y:S01]  /*1550*/  ULOP3.LUT UR16, UR10, 0x7fffe, URZ, 0xc0, !UPT ;  /* 0x0007fffe0a107892 */ /* 0x000fe2000f8ec03f */
[----:B------:R-:W-:Y:S01]  /*1560*/  CS2R R26, SRZ ;  /* 0x00000000001a7805 */ /* 0x000fe2000001ff00 */
[----:B-1----:R-:W-:Y:S01]  /*1570*/  ULEA UR10, UR18, UR17, 0x18 ;  /* 0x00000011120a7291 */ /* 0x002fe2000f8ec03f */
[----:B------:R2:W-:Y:S01]  /*1580*/  STL [R1+0x1c], RZ ;  /* 0x00001cff01007387 */ /* 0x0005e20000100800 */
[----:B------:R-:W-:Y:S01]  /*1590*/  UIADD3 UR16, UR11, -UR16, URZ ;  /* 0x800000100b107290 */ /* 0x000fe2000fffe03f */
[----:B------:R-:W-:-:S02]  /*15a0*/  CS2R R28, SRZ ;  /* 0x00000000001c7805 */ /* 0x000fc4000001ff00 */
[----:B---34-:R-:W-:Y:S01]  /*15b0*/  CS2R R30, SRZ ;  /* 0x00000000001e7805 */ /* 0x018fe2000001ff00 */
[----:B------:R2:W-:Y:S01]  /*15c0*/  STL [R1+0x18], RZ ;  /* 0x000018ff01007387 */ /* 0x0005e20000100800 */
[----:B------:R-:W-:Y:S01]  /*15d0*/  ULEA UR16, UR16, UR10, 0xd ;  /* 0x0000000a10107291 */ /* 0x000fe2000f8e683f */
[----:B------:R-:W-:Y:S02]  /*15e0*/  CS2R R32, SRZ ;  /* 0x0000000000207805 */ /* 0x000fe4000001ff00 */
[----:B------:R-:W-:Y:S01]  /*15f0*/  CS2R R34, SRZ ;  /* 0x0000000000227805 */ /* 0x000fe2000001ff00 */
[----:B------:R2:W-:Y:S01]  /*1600*/  STL [R1+0x14], RZ ;  /* 0x000014ff01007387 */ /* 0x0005e20000100800 */
[----:B------:R-:W-:Y:S01]  /*1610*/  UIADD3 UR16, UR16, 0x100, URZ ;  /* 0x0000010010107890 */ /* 0x000fe2000fffe03f */
[----:B------:R-:W-:Y:S02]  /*1620*/  CS2R R36, SRZ ;  /* 0x0000000000247805 */ /* 0x000fe4000001ff00 */
[----:B------:R-:W-:Y:S01]  /*1630*/  CS2R R38, SRZ ;  /* 0x0000000000267805 */ /* 0x000fe2000001ff00 */
[----:B------:R2:W-:Y:S01]  /*1640*/  STL [R1+0x10], RZ ;  /* 0x000010ff01007387 */ /* 0x0005e20000100800 */
[----:B------:R-:W-:Y:S01]  /*1650*/  USHF.R.U32.HI UR11, URZ, 0x4, UR16 ;  /* 0x000000043f0b7899 */ /* 0x000fe20008011610 */
[----:B------:R-:W-:-:S02]  /*1660*/  CS2R R40, SRZ ;  /* 0x0000000000287805 */ /* 0x000fc4000001ff00 */
[----:B------:R-:W-:Y:S01]  /*1670*/  CS2R R42, SRZ ;  /* 0x00000000002a7805 */ /* 0x000fe2000001ff00 */
[----:B------:R2:W-:Y:S01]  /*1680*/  STL [R1+0xc], RZ ;  /* 0x00000cff01007387 */ /* 0x0005e20000100800 */
[----:B------:R-:W-:Y:S01]  /*1690*/  ULOP3.LUT UR11, UR11, 0x3fff, URZ, 0xc0, !UPT ;  /* 0x00003fff0b0b7892 */ /* 0x000fe2000f8ec03f */
        /* <DEDUP_REMOVED lines=10> */
[----:B------:R2:W-:Y:S01]  /*1740*/  STL [R1], RZ ;  /* 0x000000ff01007387 */ /* 0x0005e20000100800 */
[----:B------:R-:W-:Y:S02]  /*1750*/  CS2R R60, SRZ ;  /* 0x00000000003c7805 */ /* 0x000fe4000001ff00 */
[----:B------:R-:W-:Y:S02]  /*1760*/  CS2R R62, SRZ ;  /* 0x00000000003e7805 */ /* 0x000fe4000001ff00 */
[----:B------:R-:W-:Y:S02]  /*1770*/  CS2R R64, SRZ ;  /* 0x0000000000407805 */ /* 0x000fe4000001ff00 */
[----:B------:R-:W-:-:S02]  /*1780*/  CS2R R66, SRZ ;  /* 0x0000000000427805 */ /* 0x000fc4000001ff00 */
[----:B------:R-:W-:Y:S02]  /*1790*/  CS2R R68, SRZ ;  /* 0x0000000000447805 */ /* 0x000fe4000001ff00 */
[----:B------:R-:W-:Y:S02]  /*17a0*/  CS2R R70, SRZ ;  /* 0x0000000000467805 */ /* 0x000fe4000001ff00 */
        /* <DEDUP_REMOVED lines=39> */
[----:B------:R-:W-:Y:S01]  /*1a20*/  CS2R R150, SRZ ;  /* 0x0000000000967805 */ /* 0x000fe2000001ff00 */
[----:B--2---:R-:W-:Y:S06]  /*1a30*/  @!P0 BRA `(.L_x_13) ;  /* 0x0000001000f48947 */ /* 0x004fec0003800000 */
[----:B------:R-:W-:-:S06]  /*1a40*/  UISETP.NE.AND UP0, UPT, UR23, 0x3, UPT ;  /* 0x000000031700788c */ /* 0x000fcc000bf05270 */
[----:B------:R-:W-:-:S13]  /*1a50*/  PLOP3.LUT P1, PT, PT, PT, UP0, 0x80, 0x0 ;  /* 0x000000000000781c */ /* 0x000fda0003f2f008 */
[----:B------:R-:W-:Y:S05]  /*1a60*/  @!P1 BRA `(.L_x_14) ;  /* 0x0000000000049947 */ /* 0x000fea0003800000 */
[----:B------:R-:W-:Y:S01]  /*1a70*/  BPT.TRAP 0x1 ;  /* 0x000000040000795c */ /* 0x000fe20000300000 */
.L_x_14:
[----:B------:R-:W-:Y:S01]  /*1a80*/  ULEA UR6, UR5, UR10, 0x3 ;  /* 0x0000000a05067291 */ /* 0x000fe2000f8e183f */
[----:B------:R-:W-:-:S05]  /*1a90*/  IMAD.U32 R0, RZ, RZ, UR4 ;  /* 0x00000004ff007e24 */ /* 0x000fca000f8e00ff */
[----:B------:R-:W-:-:S04]  /*1aa0*/  SHF.L.U32 R0, R0, 0x1f, RZ ;  /* 0x0000001f00007819 */ /* 0x000fc800000006ff */
[----:B------:R0:W1:Y:S01]  /*1ab0*/  SYNCS.PHASECHK.TRANS64.TRYWAIT P0, [UR6], R0 ;  /* 0x00000000ff0075a7 */ /* 0x0000620008000146 */
[----:B------:R-:W-:Y:S05]  /*1ac0*/  @!P1 BRA `(.L_x_15) ;  /* 0x0000000000049947 */ /* 0x000fea0003800000 */
[----:B------:R-:W-:Y:S01]  /*1ad0*/  BPT.TRAP 0x1 ;  /* 0x000000040000795c */ /* 0x000fe20000300000 */
.L_x_15:
[----:B-1----:R-:W-:Y:S05]  /*1ae0*/  @P0 BRA `(.L_x_16) ;  /* 0x0000000000080947 */ /* 0x002fea0003800000 */
[----:B------:R-:W1:Y:S02]  /*1af0*/  SYNCS.PHASECHK.TRANS64.TRYWAIT P0, [UR6], R0 ;  /* 0x00000000ff0075a7 */ /* 0x000e640008000146 */
[----:B-1----:R-:W-:Y:S05]  /*1b00*/  @!P0 BRA `(.L_x_17) ;  /* 0x000000e400ec8947 */ /* 0x002fea0003800000 */
.L_x_16:
[----:B------:R-:W-:Y:S01]  /*1b10*/  UIADD3 UR6, UR10, 0x10100, URZ ;  /* 0x000101000a067890 */ /* 0x000fe2000fffe03f */
[----:B------:R-:W-:Y:S01]  /*1b20*/  WARPGROUP.ARRIVE ;  /* 0x00000000000079c5 */ /* 0x000fe20000000000 */
[----:B------:R-:W-:Y:S01]  /*1b30*/  ULOP3.LUT UR8, UR11, 0x10000, URZ, 0xfc, !UPT ;  /* 0x000100000b087892 */ /* 0x000fe2000f8efc3f */
[----:B------:R2:W-:Y:S01]  /*1b40*/  STL [R1+0x6c], RZ ;  /* 0x00006cff01007387 */ /* 0x0005e20000100800 */
[----:B------:R-:W-:Y:S01]  /*1b50*/  USHF.R.U32.HI UR6, URZ, 0x4, UR6 ;  /* 0x000000043f067899 */ /* 0x000fe20008011606 */
[----:B01----:R-:W-:Y:S01]  /*1b60*/  IMAD.MOV.U32 R0, RZ, RZ, RZ ;  /* 0x000000ffff007224 */ /* 0x003fe200078e00ff */
[----:B------:R-:W-:Y:S01]  /*1b70*/  UMOV UR17, 0x40000040 ;  /* 0x4000004000117882 */ /* 0x000fe20000000000 */
[----:B------:R-:W-:Y:S01]  /*1b80*/  UMOV UR19, 0x40000040 ;  /* 0x4000004000137882 */ /* 0x000fe20000000000 */
[----:B------:R-:W-:Y:S01]  /*1b90*/  ULOP3.LUT UR6, UR6, 0x3fff, URZ, 0xc0, !UPT ;  /* 0x00003fff06067892 */ /* 0x000fe2000f8ec03f */
[----:B------:R2:W-:Y:S01]  /*1ba0*/  STL [R1+0x68], RZ ;  /* 0x000068ff01007387 */ /* 0x0005e20000100800 */
[----:B------:R-:W-:-:S02]  /*1bb0*/  CS2R R2, SRZ ;  /* 0x0000000000027805 */ /* 0x000fc4000001ff00 */
[----:B------:R-:W-:Y:S01]  /*1bc0*/  CS2R R4, SRZ ;  /* 0x0000000000047805 */ /* 0x000fe2000001ff00 */
[----:B------:R-:W-:Y:S01]  /*1bd0*/  ULOP3.LUT UR7, UR6, 0x10000, URZ, 0xfc, !UPT ;  /* 0x0001000006077892 */ /* 0x000fe2000f8efc3f */
[----:B------:R2:W-:Y:S01]  /*1be0*/  STL [R1+0x64], RZ ;  /* 0x000064ff01007387 */ /* 0x0005e20000100800 */
[----:B------:R-:W-:Y:S01]  /*1bf0*/  ULEA UR6, UR5, UR8, 0xb ;  /* 0x0000000805067291 */ /* 0x000fe2000f8e583f */
[----:B------:R-:W-:Y:S01]  /*1c00*/  CS2R R6, SRZ ;  /* 0x0000000000067805 */ /* 0x000fe2000001ff00 */
[----:B------:R-:W-:Y:S01]  /*1c10*/  ULEA UR7, UR5, UR7, 0xc ;  /* 0x0000000705077291 */ /* 0x000fe2000f8e603f */
[----:B------:R2:W-:Y:S01]  /*1c20*/  STL [R1+0x60], RZ ;  /* 0x000060ff01007387 */ /* 0x0005e20000100800 */
[----:B------:R-:W-:Y:S02]  /*1c30*/  CS2R R8, SRZ ;  /* 0x0000000000087805 */ /* 0x000fe4000001ff00 */
[----:B------:R-:W-:Y:S02]  /*1c40*/  CS2R R10, SRZ ;  /* 0x00000000000a7805 */ /* 0x000fe4000001ff00 */
[----:B------:R-:W-:Y:S01]  /*1c50*/  CS2R R12, SRZ ;  /* 0x00000000000c7805 */ /* 0x000fe2000001ff00 */
[----:B------:R-:W-:Y:S01]  /*1c60*/  UMOV UR16, UR6 ;  /* 0x0000000600107c82 */ /* 0x000fe20008000000 */
[----:B------:R2:W-:Y:S01]  /*1c70*/  STL [R1+0x5c], RZ ;  /* 0x00005cff01007387 */ /* 0x0005e20000100800 */
[----:B------:R-:W-:Y:S01]  /*1c80*/  UMOV UR18, UR7 ;  /* 0x0000000700127c82 */ /* 0x000fe20008000000 */
[----:B------:R-:W-:Y:S01]  /*1c90*/  CS2R R14, SRZ ;  /* 0x00000000000e7805 */ /* 0x000fe2000001ff00 */
[----:B------:R-:W-:Y:S01]  /*1ca0*/  QGMMA.64x256x32.F32.E4M3.E4M3 R24, gdesc[UR16], RZ, !UPT ;  /* 0x03e00000101879f3 */ /* 0x000fe2000c7008ff */
[----:B------:R-:W-:Y:S01]  /*1cb0*/  UIADD3 UR16, UR6, 0x2, URZ ;  /* 0x0000000206107890 */ /* 0x000fe2000fffe03f */
[----:B------:R2:W-:Y:S01]  /*1cc0*/  STL [R1+0x58], RZ ;  /* 0x000058ff01007387 */ /* 0x0005e20000100800 */
[----:B------:R-:W-:Y:S01]  /*1cd0*/  UIADD3 UR18, UR7, 0x2, URZ ;  /* 0x0000000207127890 */ /* 0x000fe2000fffe03f */
[----:B------:R-:W-:Y:S01]  /*1ce0*/  CS2R R16, SRZ ;  /* 0x0000000000107805 */ /* 0x000fe2000001ff00 */
[----:B------:R-:W-:Y:S01]  /*1cf0*/  UMOV UR17, 0x40000040 ;  /* 0x4000004000117882 */ /* 0x000fe20000000000 */
[----:B------:R-:W-:Y:S01]  /*1d00*/  UMOV UR19, 0x40000040 ;  /* 0x4000004000137882 */ /* 0x000fe20000000000 */
        /* <DEDUP_REMOVED lines=54> */
[----:B------:R-:W-:Y:S01]  /*2070*/  CS2R R226, SRZ ;  /* 0x0000000000e27805 */ /* 0x000fe2000001ff00 */
[----:B------:R-:W-:Y:S01]  /*2080*/  IMAD.MOV.U32 R228, RZ, RZ, RZ ;  /* 0x000000ffffe47224 */ /* 0x000fe200078e00ff */
[----:B------:R2:W-:Y:S04]  /*2090*/  STL [R1+0x1c], RZ ;  /* 0x00001cff01007387 */ /* 0x0005e80000100800 */
[----:B------:R2:W-:Y:S04]  /*20a0*/  STL [R1+0x18], RZ ;  /* 0x000018ff01007387 */ /* 0x0005e80000100800 */
[----:B------:R2:W-:Y:S04]  /*20b0*/  STL [R1+0x14], RZ ;  /* 0x000014ff01007387 */ /* 0x0005e80000100800 */
[----:B------:R2:W-:Y:S04]  /*20c0*/  STL [R1+0x10], RZ ;  /* 0x000010ff01007387 */ /* 0x0005e80000100800 */
[----:B------:R2:W-:Y:S04]  /*20d0*/  STL [R1+0xc], RZ ;  /* 0x00000cff01007387 */ /* 0x0005e80000100800 */
[----:B------:R2:W-:Y:S04]  /*20e0*/  STL [R1+0x8], RZ ;  /* 0x000008ff01007387 */ /* 0x0005e80000100800 */
[----:B------:R2:W-:Y:S04]  /*20f0*/  STL [R1+0x4], RZ ;  /* 0x000004ff01007387 */ /* 0x0005e80000100800 */
[----:B------:R2:W-:Y:S01]  /*2100*/  STL [R1], RZ ;  /* 0x000000ff01007387 */ /* 0x0005e20000100800 */
[----:B------:R-:W-:Y:S01]  /*2110*/  QGMMA.64x256x32.F32.E4M3.E4M3 R24, gdesc[UR16], R24 ;  /* 0x03e00000101879f3 */ /* 0x000fe20008700818 */
[----:B------:R-:W-:-:S02]  /*2120*/  UIADD3 UR16, UR6, 0x4, URZ ;  /* 0x0000000406107890 */ /* 0x000fc4000fffe03f */
[----:B------:R-:W-:Y:S01]  /*2130*/  UIADD3 UR18, UR7, 0x4, URZ ;  /* 0x0000000407127890 */ /* 0x000fe2000fffe03f */
[----:B------:R-:W-:Y:S01]  /*2140*/  UMOV UR17, 0x40000040 ;  /* 0x4000004000117882 */ /* 0x000fe20000000000 */
[----:B------:R-:W-:-:S15]  /*2150*/  UMOV UR19, 0x40000040 ;  /* 0x4000004000137882 */ /* 0x000fde0000000000 */
[----:B------:R-:W-:-:S08]  /*2160*/  NOP ;  /* 0x0000000000007918 */ /* 0x000fd00000000000 */
[----:B------:R-:W-:Y:S01]  /*2170*/  QGMMA.64x256x32.F32.E4M3.E4M3 R24, gdesc[UR16], R24 ;  /* 0x03e00000101879f3 */ /* 0x000fe20008700818 */
[----:B------:R-:W-:Y:S02]  /*2180*/  UIADD3 UR16, UR6, 0x6, URZ ;  /* 0x0000000606107890 */ /* 0x000fe4000fffe03f */
        /* <DEDUP_REMOVED lines=25> */
[----:B------:R-:W-:Y:S01]  /*2320*/  ULDC UR7, c[0x0][0x50c] ;  /* 0x0001430000077ab9 */ /* 0x000fe20000000800 */
[----:B------:R-:W-:Y:S01]  /*2330*/  UMOV UR17, 0x40000040 ;  /* 0x4000004000117882 */ /* 0x000fe20000000000 */
[----:B------:R-:W-:Y:S01]  /*2340*/  UISETP.NE.AND UP0, UPT, UR7, 0x8, UPT ;  /* 0x000000080700788c */ /* 0x000fe2000bf05270 */
[----:B------:R-:W-:Y:S01]  /*2350*/  UMOV UR19, 0x40000040 ;  /* 0x4000004000137882 */ /* 0x000fe20000000000 */
[----:B------:R-:W-:Y:S02]  /*2360*/  UMOV UR6, 0x8 ;  /* 0x0000000800067882 */ /* 0x000fe40000000000 */
[----:B------:R-:W-:-:S06]  /*2370*/  USEL UR7, URZ, 0x1, UP0 ;  /* 0x000000013f077887 */ /* 0x000fcc0008000000 */
[----:B------:R-:W-:-:S12]  /*2380*/  ISETP.NE.AND P0, PT, RZ, UR7, PT ;  /* 0x00000007ff007c0c */ /* 0x000fd8000bf05270 */
[----:B------:R-:W-:Y:S01]  /*2390*/  QGMMA.64x256x32.F32.E4M3.E4M3 R24, gdesc[UR16], R24, gsb0 ;  /* 0x03e00000101879f3 */ /* 0x000fe20008000818 */
[----:B--2---:R-:W-:Y:S05]  /*23a0*/  @!P0 BRA `(.L_x_18) ;  /* 0x0000000800808947 */ /* 0x004fea0003800000 */
[----:B------:R-:W-:Y:S02]  /*23b0*/  WARPGROUP.DEPBAR.LE gsb0, 0x0 ;  /* 0x00008000000079c5 */ /* 0x000fe40000010000 */
[----:B------:R-:W-:-:S01]  /*23c0*/  FADD R227, RZ, R25 ;  /* 0x00000019ffe37221 */ /* 0x000fc20000000000 */
[----:B------:R-:W-:Y:S01]  /*23d0*/  FADD R228, RZ, R24 ;  /* 0x00000018ffe47221 */ /* 0x000fe20000000000 */
[----:B------:R-:W-:-:S01]  /*23e0*/  FADD R226, RZ, R26 ;  /* 0x0000001affe27221 */ /* 0x000fc20000000000 */
[----:B------:R-:W-:Y:S01]  /*23f0*/  FADD R225, RZ, R27 ;  /* 0x0000001bffe17221 */ /* 0x000fe20000000000 */
[----:B------:R-:W-:-:S01]  /*2400*/  FADD R224, RZ, R28 ;  /* 0x0000001cffe07221 */ /* 0x000fc20000000000 */
[----:B------:R0:W-:Y:S01]  /*2410*/  STL [R1+0x80], R227 ;  /* 0x000080e301007387 */ /* 0x0001e20000100800 */
[----:B------:R-:W-:-:S01]  /*2420*/  FADD R223, RZ, R29 ;  /* 0x0000001dffdf7221 */ /* 0x000fc20000000000 */
[----:B------:R-:W-:Y:S01]  /*2430*/  FADD R222, RZ, R30 ;  /* 0x0000001effde7221 */ /* 0x000fe20000000000 */
[----:B------:R-:W-:-:S01]  /*2440*/  FADD R221, RZ, R31 ;  /* 0x0000001fffdd7221 */ /* 0x000fc20000000000 */
[----:B------:R-:W-:Y:S01]  /*2450*/  FADD R220, RZ, R32 ;  /* 0x00000020ffdc7221 */ /* 0x000fe20000000000 */
[----:B------:R-:W-:-:S01]  /*2460*/  FADD R219, RZ, R33 ;  /* 0x00000021ffdb7221 */ /* 0x000fc20000000000 */
[----:B------:R-:W-:Y:S01]  /*2470*/  FADD R218, RZ, R34 ;  /* 0x00000022ffda7221 */ /* 0x000fe20000000000 */
[----:B------:R-:W-:-:S01]  /*2480*/  FADD R217, RZ, R35 ;  /* 0x00000023ffd97221 */ /* 0x000fc20000000000 */
[----:B------:R-:W-:Y:S01]  /*2490*/  FADD R216, RZ, R36 ;  /* 0x00000024ffd87221 */ /* 0x000fe20000000000 */
[----:B------:R-:W-:-:S01]  /*24a0*/  FADD R215, RZ, R37 ;  /* 0x00000025ffd77221 */ /* 0x000fc20000000000 */
[----:B0-----:R-:W-:Y:S01]  /*24b0*/  FADD R227, RZ, R124 ;  /* 0x0000007cffe37221 */ /* 0x001fe20000000000 */
[----:B------:R-:W-:-:S01]  /*24c0*/  FADD R214, RZ, R38 ;  /* 0x00000026ffd67221 */ /* 0x000fc20000000000 */
[----:B------:R-:W-:Y:S01]  /*24d0*/  FADD R213, RZ, R39 ;  /* 0x00000027ffd57221 */ /* 0x000fe20000000000 */
[----:B------:R-:W-:-:S01]  /*24e0*/  FADD R212, RZ, R40 ;  /* 0x00000028ffd47221 */ /* 0x000fc20000000000 */
[----:B------:R-:W-:Y:S01]  /*24f0*/  FADD R211, RZ, R41 ;  /* 0x00000029ffd37221 */ /* 0x000fe20000000000 */
[----:B------:R0:W-:Y:S01]  /*2500*/  STL [R1], R227 ;  /* 0x000000e301007387 */ /* 0x0001e20000100800 */
        /* <DEDUP_REMOVED lines=94> */
[----:B0-----:R-:W-:-:S05]  /*2af0*/  FADD R227, RZ, R131 ;  /* 0x00000083ffe37221 */ /* 0x001fca0000000000 */
[----:B------:R0:W-:Y:S02]  /*2b00*/  STL [R1+0x1c], R227 ;  /* 0x00001ce301007387 */ /* 0x0001e40000100800 */
        /* <DEDUP_REMOVED lines=39> */
[----:B------:R0:W-:Y:S04]  /*2d80*/  STL [R1+0x6c], R227 ;  /* 0x00006ce301007387 */ /* 0x0001e80000100800 */
[----:B0-----:R0:W5:Y:S01]  /*2d90*/  LDL.LU R227, [R1+0x80] ;  /* 0x0000800001e37983 */ /* 0x0011620000300800 */
[----:B------:R-:W-:-:S05]  /*2da0*/  UMOV UR6, URZ ;  /* 0x0000003f00067c82 */ /* 0x000fca0008000000 */
.L_x_18:
[----:B------:R-:W-:Y:S01]  /*2db0*/  UIADD3 UR12, UR5, 0x1, URZ ;  /* 0x00000001050c7890 */ /* 0x000fe2000fffe03f */
[----:B------:R-:W-:-:S03]  /*2dc0*/  UMOV UR8, 0x1 ;  /* 0x0000000100087882 */ /* 0x000fc60000000000 */
[----:B------:R-:W-:-:S04]  /*2dd0*/  UISETP.NE.AND UP0, UPT, UR12, 0x2, UPT ;  /* 0x000000020c00788c */ /* 0x000fc8000bf05270 */
[----:B------:R-:W-:Y:S02]  /*2de0*/  USEL UR24, URZ, 0x1, UP0 ;  /* 0x000000013f187887 */ /* 0x000fe40008000000 */
[----:B------:R-:W-:Y:S02]  /*2df0*/  USEL UR12, UR12, URZ, UP0 ;  /* 0x0000003f0c0c7287 */ /* 0x000fe40008000000 */
[----:B------:R-:W-:-:S12]  /*2e00*/  ULOP3.LUT UR24, UR4, UR24, URZ, 0x3c, !UPT ;  /* 0x0000001804187292 */ /* 0x000fd8000f8e3c3f */
.L_x_13:
[----:B------:R-:W-:-:S04]  /*2e10*/  UISETP.LT.AND UP0, UPT, UR9, 0x1, UPT ;  /* 0x000000010900788c */ /* 0x000fc8000bf01270 */
[----:B------:R-:W-:-:S04]  /*2e20*/  USEL UR16, UR9, 0x1, UP0 ;  /* 0x0000000109107887 */ /* 0x000fc80008000000 */
[----:B------:R-:W-:-:S04]  /*2e30*/  UIADD3 UR26, UR9, -UR16, URZ ;  /* 0x80000010091a7290 */ /* 0x000fc8000fffe03f */
[----:B------:R-:W-:-:S06]  /*2e40*/  UISETP.GE.AND UP0, UPT, UR26, 0x1, UPT ;  /* 0x000000011a00788c */ /* 0x000fcc000bf06270 */
[----:B------:R-:W-:-:S13]  /*2e50*/  PLOP3.LUT P0, PT, PT, PT, UP0, 0x80, 0x0 ;  /* 0x000000000000781c */ /* 0x000fda0003f0f008 */
[----:B------:R-:W-:Y:S05]  /*2e60*/  @!P0 BRA `(.L_x_19) ;  /* 0x0000001400188947 */ /* 0x000fea0003800000 */
[----:B------:R-:W-:Y:S01]  /*2e70*/  UMOV UR25, UR5 ;  /* 0x0000000500197c82 */ /* 0x000fe20008000000 */
[----:B------:R-:W-:-:S05]  /*2e80*/  ULDC UR27, c[0x0][0x50c] ;  /* 0x00014300001b7ab9 */ /* 0x000fca0000000800 */
.L_x_27:
[----:B------:R-:W-:-:S06]  /*2e90*/  UISETP.NE.AND UP0, UPT, UR23, 0x3, UPT ;  /* 0x000000031700788c */ /* 0x000fcc000bf05270 */
[----:B------:R-:W-:-:S13]  /*2ea0*/  PLOP3.LUT P1, PT, PT, PT, UP0, 0x80, 0x0 ;  /* 0x000000000000781c */ /* 0x000fda0003f2f008 */
[----:B-1---5:R-:W-:Y:S05]  /*2eb0*/  @!P1 BRA `(.L_x_20) ;  /* 0x0000000000049947 */ /* 0x022fea0003800000 */
[----:B------:R-:W-:Y:S01]  /*2ec0*/  BPT.TRAP 0x1 ;  /* 0x000000040000795c */ /* 0x000fe20000300000 */
.L_x_20:
[----:B------:R-:W1:Y:S01]  /*2ed0*/  S2UR UR16, SR_CgaCtaId ;  /* 0x00000000001079c3 */ /* 0x000e620000008800 */
[----:B------:R-:W-:Y:S01]  /*2ee0*/  UMOV UR10, 0x400 ;  /* 0x00000400000a7882 */ /* 0x000fe20000000000 */
[----:B------:R-:W-:-:S05]  /*2ef0*/  IMAD.U32 R229, RZ, RZ, UR24 ;  /* 0x00000018ffe57e24 */ /* 0x000fca000f8e00ff */
[----:B------:R-:W-:Y:S01]  /*2f00*/  SHF.L.U32 R229, R229, 0x1f, RZ ;  /* 0x0000001fe5e57819 */ /* 0x000fe200000006ff */
[----:B-1----:R-:W-:-:S04]  /*2f10*/  ULEA UR10, UR16, UR10, 0x18 ;  /* 0x0000000a100a7291 */ /* 0x002fc8000f8ec03f */
[----:B------:R-:W-:-:S09]  /*2f20*/  ULEA UR16, UR12, UR10, 0x3 ;  /* 0x0000000a0c107291 */ /* 0x000fd2000f8e183f */
[----:B------:R1:W2:Y:S01]  /*2f30*/  SYNCS.PHASECHK.TRANS64.TRYWAIT P0, [UR16], R229 ;  /* 0x000000e5ff0075a7 */ /* 0x0002a20008000150 */
[----:B------:R-:W-:Y:S05]  /*2f40*/  @!P1 BRA `(.L_x_21) ;  /* 0x0000000000049947 */ /* 0x000fea0003800000 */
[----:B------:R-:W-:Y:S01]  /*2f50*/  BPT.TRAP 0x1 ;  /* 0x000000040000795c */ /* 0x000fe20000300000 */
.L_x_21:
[----:B--2---:R-:W-:Y:S05]  /*2f60*/  @P0 BRA `(.L_x_22) ;  /* 0x0000000000080947 */ /* 0x004fea0003800000 */
[----:B------:R-:W2:Y:S02]  /*2f70*/  SYNCS.PHASECHK.TRANS64.TRYWAIT P0, [UR16], R229 ;  /* 0x000000e5ff0075a7 */ /* 0x000ea40008000150 */
[----:B--2---:R-:W-:Y:S05]  /*2f80*/  @!P0 BRA `(.L_x_23) ;  /* 0x000000d000e48947 */ /* 0x004fea0003800000 */
.L_x_22:
[----:B------:R-:W-:Y:S01]  /*2f90*/  UIADD3 UR16, UR10, 0x10100, URZ ;  /* 0x000101000a107890 */ /* 0x000fe2000fffe03f */
[----:B------:R-:W-:Y:S01]  /*2fa0*/  WARPGROUP.ARRIVE ;  /* 0x00000000000079c5 */ /* 0x000fe20000000000 */
[----:B------:R-:W-:Y:S02]  /*2fb0*/  UISETP.NE.AND UP0, UPT, UR7, URZ, UPT ;  /* 0x0000003f0700728c */ /* 0x000fe4000bf05270 */
[----:B------:R-:W-:Y:S02]  /*2fc0*/  USHF.R.U32.HI UR16, URZ, 0x4, UR16 ;  /* 0x000000043f107899 */ /* 0x000fe40008011610 */
[----:B------:R-:W-:Y:S02]  /*2fd0*/  USEL UR8, UR8, URZ, !UP0 ;  /* 0x0000003f08087287 */ /* 0x000fe4000c000000 */
[----:B------:R-:W-:Y:S02]  /*2fe0*/  ULOP3.LUT UR16, UR16, 0x3fff, URZ, 0xc0, !UPT ;  /* 0x00003fff10107892 */ /* 0x000fe4000f8ec03f */
[----:B------:R-:W-:-:S02]  /*2ff0*/  ULOP3.LUT UR7, UR11, 0x10000, URZ, 0xfc, !UPT ;  /* 0x000100000b077892 */ /* 0x000fc4000f8efc3f */
[----:B------:R-:W-:Y:S02]  /*3000*/  ULOP3.LUT UR16, UR16, 0x10000, URZ, 0xfc, !UPT ;  /* 0x0001000010107892 */ /* 0x000fe4000f8efc3f */
[----:B------:R-:W-:Y:S02]  /*3010*/  UISETP.NE.U32.AND UP0, UPT, UR8, URZ, UPT ;  /* 0x0000003f0800728c */ /* 0x000fe4000bf05070 */
[----:B------:R-:W-:Y:S02]  /*3020*/  ULEA UR8, UR12, UR7, 0xb ;  /* 0x000000070c087291 */ /* 0x000fe4000f8e583f */
[----:B------:R-:W-:Y:S01]  /*3030*/  ULEA UR7, UR12, UR16, 0xc ;  /* 0x000000100c077291 */ /* 0x000fe2000f8e603f */
[----:B------:R-:W-:Y:S01]  /*3040*/  UMOV UR17, 0x40000040 ;  /* 0x4000004000117882 */ /* 0x000fe20000000000 */
[----:B------:R-:W-:Y:S01]  /*3050*/  UMOV UR19, 0x40000040 ;  /* 0x4000004000137882 */ /* 0x000fe20000000000 */
[----:B------:R-:W-:Y:S02]  /*3060*/  UIADD3 UR6, UR6, 0x8, URZ ;  /* 0x0000000806067890 */ /* 0x000fe4000fffe03f */
[----:B------:R-:W-:-:S02]  /*3070*/  UMOV UR16, UR8 ;  /* 0x0000000800107c82 */ /* 0x000fc40008000000 */
[----:B------:R-:W-:Y:S02]  /*3080*/  UMOV UR18, UR7 ;  /* 0x0000000700127c82 */ /* 0x000fe40008000000 */
[----:B------:R-:W-:Y:S01]  /*3090*/  QGMMA.64x256x32.F32.E4M3.E4M3 R24, gdesc[UR16], R24, UP0 ;  /* 0x03e00000101879f3 */ /* 0x000fe2000bf00818 */
[----:B------:R-:W-:Y:S02]  /*30a0*/  UIADD3 UR16, UR8, 0x2, URZ ;  /* 0x0000000208107890 */ /* 0x000fe4000fffe03f */
[----:B------:R-:W-:Y:S01]  /*30b0*/  UIADD3 UR18, UR7, 0x2, URZ ;  /* 0x0000000207127890 */ /* 0x000fe2000fffe03f */
[----:B------:R-:W-:Y:S01]  /*30c0*/  UMOV UR17, 0x40000040 ;  /* 0x4000004000117882 */ /* 0x000fe20000000000 */
[----:B------:R-:W-:Y:S01]  /*30d0*/  UMOV UR19, 0x40000040 ;  /* 0x4000004000137882 */ /* 0x000fe20000000000 */
[----:B------:R-:W-:-:S15]  /*30e0*/  UISETP.NE.AND UP0, UPT, UR6, UR27, UPT ;  /* 0x0000001b0600728c */ /* 0x000fde000bf05270 */
[----:B------:R-:W-:-:S07]  /*30f0*/  NOP ;  /* 0x0000000000007918 */ /* 0x000fce0000000000 */
        /* <DEDUP_REMOVED lines=34> */
[----:B------:R-:W-:Y:S01]  /*3320*/  UMOV UR19, 0x40000040 ;  /* 0x4000004000137882 */ /* 0x000fe20000000000 */
[----:B------:R-:W-:-:S06]  /*3330*/  USEL UR7, URZ, 0x1, UP0 ;  /* 0x000000013f077887 */ /* 0x000fcc0008000000 */
[----:B------:R-:W-:-:S15]  /*3340*/  ISETP.NE.AND P0, PT, RZ, UR7, PT ;  /* 0x00000007ff007c0c */ /* 0x000fde000bf05270 */
[----:B------:R-:W-:-:S01]  /*3350*/  NOP ;  /* 0x0000000000007918 */ /* 0x000fc20000000000 */
[----:B------:R-:W-:Y:S03]  /*3360*/  QGMMA.64x256x32.F32.E4M3.E4M3 R24, gdesc[UR16], R24, gsb0 ;  /* 0x03e00000101879f3 */ /* 0x000fe60008000818 */
[----:B------:R-:W-:Y:S02]  /*3370*/  WARPGROUP.DEPBAR.LE gsb0, 0x1 ;  /* 0x00008000000079c5 */ /* 0x000fe40000010100 */
[----:B------:R-:W-:Y:S05]  /*3380*/  @!P0 BRA `(.L_x_24) ;  /* 0x0000000c00708947 */ /* 0x000fea0003800000 */
[----:B------:R-:W-:Y:S02]  /*3390*/  WARPGROUP.DEPBAR.LE gsb0, 0x0 ;  /* 0x00008000000079c5 */ /* 0x000fe40000010000 */
[----:B-----5:R-:W-:-:S01]  /*33a0*/  FADD R227, R25, R227 ;  /* 0x000000e319e37221 */ /* 0x020fc20000000000 */
[----:B------:R-:W-:Y:S01]  /*33b0*/  FADD R226, R26, R226 ;  /* 0x000000e21ae27221 */ /* 0x000fe20000000000 */
[----:B------:R-:W-:-:S01]  /*33c0*/  FADD R225, R27, R225 ;  /* 0x000000e11be17221 */ /* 0x000fc20000000000 */
[----:B------:R-:W-:Y:S01]  /*33d0*/  FADD R224, R28, R224 ;  /* 0x000000e01ce07221 */ /* 0x000fe20000000000 */
[----:B------:R-:W-:-:S01]  /*33e0*/  FADD R223, R29, R223 ;  /* 0x000000df1ddf7221 */ /* 0x000fc20000000000 */
[----:B------:R2:W-:Y:S01]  /*33f0*/  STL [R1+0x80], R227 ;  /* 0x000080e301007387 */ /* 0x0005e20000100800 */
[----:B------:R-:W-:-:S01]  /*3400*/  FADD R222, R30, R222 ;  /* 0x000000de1ede7221 */ /* 0x000fc20000000000 */
[----:B------:R-:W-:Y:S01]  /*3410*/  FADD R221, R31, R221 ;  /* 0x000000dd1fdd7221 */ /* 0x000fe20000000000 */
[----:B------:R-:W-:-:S01]  /*3420*/  FADD R220, R32, R220 ;  /* 0x000000dc20dc7221 */ /* 0x000fc20000000000 */
[----:B------:R-:W-:Y:S01]  /*3430*/  FADD R219, R33, R219 ;  /* 0x000000db21db7221 */ /* 0x000fe20000000000 */
[----:B------:R-:W-:-:S01]  /*3440*/  FADD R218, R34, R218 ;  /* 0x000000da22da7221 */ /* 0x000fc20000000000 */
[----:B------:R-:W-:Y:S01]  /*3450*/  FADD R217, R35, R217 ;  /* 0x000000d923d97221 */ /* 0x000fe20000000000 */
[----:B------:R-:W-:-:S01]  /*3460*/  FADD R216, R36, R216 ;  /* 0x000000d824d87221 */ /* 0x000fc20000000000 */
[----:B------:R-:W-:Y:S01]  /*3470*/  FADD R215, R37, R215 ;  /* 0x000000d725d77221 */ /* 0x000fe20000000000 */
[----:B------:R-:W-:-:S01]  /*3480*/  FADD R214, R38, R214 ;  /* 0x000000d626d67221 */ /* 0x000fc20000000000 */
[----:B--2---:R-:W2:Y:S01]  /*3490*/  LDL.LU R227, [R1+0x28] ;  /* 0x0000280001e37983 */ /* 0x004ea20000300800 */
[----:B------:R-:W-:-:S01]  /*34a0*/  FADD R213, R39, R213 ;  /* 0x000000d527d57221 */ /* 0x000fc20000000000 */
[----:B------:R-:W-:Y:S01]  /*34b0*/  FADD R212, R40, R212 ;  /* 0x000000d428d47221 */ /* 0x000fe20000000000 */
[----:B------:R-:W-:-:S01]  /*34c0*/  FADD R211, R41, R211 ;  /* 0x000000d329d37221 */ /* 0x000fc20000000000 */
[----:B------:R3:W-:Y:S01]  /*34d0*/  STL [R1+0x84], R226 ;  /* 0x000084e201007387 */ /* 0x0007e20000100800 */
[----:B------:R-:W-:-:S03]  /*34e0*/  FADD R228, R24, R228 ;  /* 0x000000e418e47221 */ /* 0x000fc60000000000 */
[----:B---3--:R-:W3:Y:S04]  /*34f0*/  LDL.LU R226, [R1+0x24] ;  /* 0x0000240001e27983 */ /* 0x008ee80000300800 */
[----:B------:R4:W-:Y:S04]  /*3500*/  STL [R1+0x88], R225 ;  /* 0x000088e101007387 */ /* 0x0009e80000100800 */
[----:B----4-:R-:W4:Y:S04]  /*3510*/  LDL.LU R225, [R1+0x20] ;  /* 0x0000200001e17983 */ /* 0x010f280000300800 */
[----:B------:R0:W-:Y:S04]  /*3520*/  STL [R1+0x8c], R224 ;  /* 0x00008ce001007387 */ /* 0x0001e80000100800 */
[----:B0-----:R-:W4:Y:S04]  /*3530*/  LDL.LU R224, [R1+0x1c] ;  /* 0x00001c0001e07983 */ /* 0x001f280000300800 */
        /* <DEDUP_REMOVED lines=13> */
[----:B0-----:R-:W4:Y:S04]  /*3610*/  LDL.LU R217, [R1] ;  /* 0x0000000001d97983 */ /* 0x001f280000300800 */
[----:B------:R-:W-:Y:S04]  /*3620*/  STL [R1+0xac], R216 ;  /* 0x0000acd801007387 */ /* 0x000fe80000100800 */
[----:B------:R-:W-:Y:S04]  /*3630*/  STL [R1+0xb0], R215 ;  /* 0x0000b0d701007387 */ /* 0x000fe80000100800 */
[----:B------:R-:W-:Y:S04]  /*3640*/  STL [R1+0xb4], R214 ;  /* 0x0000b4d601007387 */ /* 0x000fe80000100800 */
[----:B------:R-:W-:Y:S04]  /*3650*/  STL [R1+0xb8], R213 ;  /* 0x0000b8d501007387 */ /* 0x000fe80000100800 */
[----:B------:R-:W-:Y:S04]  /*3660*/  STL [R1+0xbc], R212 ;  /* 0x0000bcd401007387 */ /* 0x000fe80000100800 */
[----:B------:R0:W-:Y:S01]  /*3670*/  STL [R1+0xc0], R211 ;  /* 0x0000c0d301007387 */ /* 0x0001e20000100800 */
[----:B--2---:R-:W-:-:S01]  /*3680*/  FADD R227, R134, R227 ;  /* 0x000000e386e37221 */ /* 0x004fc20000000000 */
[----:B---3--:R-:W-:Y:S01]  /*3690*/  FADD R226, R133, R226 ;  /* 0x000000e285e27221 */ /* 0x008fe20000000000 */
[----:B----4-:R-:W-:-:S01]  /*36a0*/  FADD R225, R132, R225 ;  /* 0x000000e184e17221 */ /* 0x010fc20000000000 */
[----:B------:R-:W-:Y:S01]  /*36b0*/  FADD R224, R131, R224 ;  /* 0x000000e083e07221 */ /* 0x000fe20000000000 */
[----:B------:R-:W-:-:S01]  /*36c0*/  FADD R223, R130, R223 ;  /* 0x000000df82df7221 */ /* 0x000fc20000000000 */
[----:B------:R-:W-:Y:S01]  /*36d0*/  FADD R222, R129, R222 ;  /* 0x000000de81de7221 */ /* 0x000fe20000000000 */
[----:B------:R-:W-:-:S01]  /*36e0*/  FADD R221, R128, R221 ;  /* 0x000000dd80dd7221 */ /* 0x000fc20000000000 */
[----:B------:R-:W-:Y:S01]  /*36f0*/  FADD R220, R127, R220 ;  /* 0x000000dc7fdc7221 */ /* 0x000fe20000000000 */
[----:B------:R-:W-:-:S01]  /*3700*/  FADD R219, R126, R219 ;  /* 0x000000db7edb7221 */ /* 0x000fc20000000000 */
[----:B------:R-:W-:Y:S01]  /*3710*/  FADD R218, R125, R218 ;  /* 0x000000da7dda7221 */ /* 0x000fe20000000000 */
[----:B------:R-:W-:-:S05]  /*3720*/  FADD R217, R124, R217 ;  /* 0x000000d97cd97221 */ /* 0x000fca0000000000 */
[----:B------:R2:W-:Y:S04]  /*3730*/  STL [R1], R217 ;  /* 0x000000d901007387 */ /* 0x0005e80000100800 */
[----:B------:R3:W-:Y:S04]  /*3740*/  STL [R1+0x4], R218 ;  /* 0x000004da01007387 */ /* 0x0007e80000100800 */
[----:B------:R4:W-:Y:S04]  /*3750*/  STL [R1+0x8], R219 ;  /* 0x000008db01007387 */ /* 0x0009e80000100800 */
[----:B------:R1:W-:Y:S04]  /*3760*/  STL [R1+0xc], R220 ;  /* 0x00000cdc01007387 */ /* 0x0003e80000100800 */
[----:B------:R1:W-:Y:S04]  /*3770*/  STL [R1+0x10], R221 ;  /* 0x000010dd01007387 */ /* 0x0003e80000100800 */
[----:B------:R1:W-:Y:S04]  /*3780*/  STL [R1+0x14], R222 ;  /* 0x000014de01007387 */ /* 0x0003e80000100800 */
[----:B------:R1:W-:Y:S04]  /*3790*/  STL [R1+0x18], R223 ;  /* 0x000018df01007387 */ /* 0x0003e80000100800 */
[----:B------:R1:W-:Y:S04]  /*37a0*/  STL [R1+0x1c], R224 ;  /* 0x00001ce001007387 */ /* 0x0003e80000100800 */
[----:B0-----:R-:W4:Y:S04]  /*37b0*/  LDL.LU R211, [R1+0x2c] ;  /* 0x00002c0001d37983 */ /* 0x001f280000300800 */
[----:B------:R0:W-:Y:S04]  /*37c0*/  STL [R1+0x20], R225 ;  /* 0x000020e101007387 */ /* 0x0001e80000100800 */
[----:B------:R-:W4:Y:S04]  /*37d0*/  LDL.LU R212, [R1+0x30] ;  /* 0x0000300001d47983 */ /* 0x000f280000300800 */
[----:B------:R0:W-:Y:S04]  /*37e0*/  STL [R1+0x24], R226 ;  /* 0x000024e201007387 */ /* 0x0001e80000100800 */
[----:B------:R-:W4:Y:S04]  /*37f0*/  LDL.LU R213, [R1+0x34] ;  /* 0x0000340001d57983 */ /* 0x000f280000300800 */
[----:B------:R0:W-:Y:S04]  /*3800*/  STL [R1+0x28], R227 ;  /* 0x000028e301007387 */ /* 0x0001e80000100800 */
[----:B------:R-:W4:Y:S04]  /*3810*/  LDL.LU R214, [R1+0x38] ;  /* 0x0000380001d67983 */ /* 0x000f280000300800 */
[----:B------:R-:W4:Y:S04]  /*3820*/  LDL.LU R215, [R1+0x3c] ;  /* 0x00003c0001d77983 */ /* 0x000f280000300800 */
[----:B------:R-:W4:Y:S04]  /*3830*/  LDL.LU R216, [R1+0x40] ;  /* 0x0000400001d87983 */ /* 0x000f280000300800 */
[----:B--2---:R-:W2:Y:S04]  /*3840*/  LDL.LU R217, [R1+0x44] ;  /* 0x0000440001d97983 */ /* 0x004ea80000300800 */
[----:B---3--:R-:W3:Y:S04]  /*3850*/  LDL.LU R218, [R1+0x48] ;  /* 0x0000480001da7983 */ /* 0x008ee80000300800 */
[----:B----4-:R-:W4:Y:S04]  /*3860*/  LDL.LU R219, [R1+0x4c] ;  /* 0x00004c0001db7983 */ /* 0x010f280000300800 */
[----:B-1----:R-:W4:Y:S04]  /*3870*/  LDL.LU R220, [R1+0x50] ;  /* 0x0000500001dc7983 */ /* 0x002f280000300800 */
[----:B------:R-:W4:Y:S04]  /*3880*/  LDL.LU R221, [R1+0x54] ;  /* 0x0000540001dd7983 */ /* 0x000f280000300800 */
[----:B------:R-:W4:Y:S04]  /*3890*/  LDL.LU R222, [R1+0x58] ;  /* 0x0000580001de7983 */ /* 0x000f280000300800 */
[----:B------:R-:W4:Y:S04]  /*38a0*/  LDL.LU R223, [R1+0x5c] ;  /* 0x00005c0001df7983 */ /* 0x000f280000300800 */
[----:B------:R-:W4:Y:S04]  /*38b0*/  LDL.LU R224, [R1+0x60] ;  /* 0x0000600001e07983 */ /* 0x000f280000300800 */
[----:B0-----:R-:W4:Y:S04]  /*38c0*/  LDL.LU R225, [R1+0x64] ;  /* 0x0000640001e17983 */ /* 0x001f280000300800 */
[----:B------:R-:W4:Y:S04]  /*38d0*/  LDL.LU R226, [R1+0x68] ;  /* 0x0000680001e27983 */ /* 0x000f280000300800 */
[----:B------:R-:W4:Y:S01]  /*38e0*/  LDL.LU R227, [R1+0x6c] ;  /* 0x00006c0001e37983 */ /* 0x000f220000300800 */
[----:B------:R-:W-:-:S05]  /*38f0*/  FADD R211, R135, R211 ;  /* 0x000000d387d37221 */ /* 0x000fca0000000000 */
[----:B------:R0:W-:Y:S01]  /*3900*/  STL [R1+0x2c], R211 ;  /* 0x00002cd301007387 */ /* 0x0001e20000100800 */
[----:B------:R-:W-:-:S03]  /*3910*/  FADD R212, R136, R212 ;  /* 0x000000d488d47221 */ /* 0x000fc60000000000 */
[----:B0-----:R0:W5:Y:S01]  /*3920*/  LDL.LU R211, [R1+0xc0] ;  /* 0x0000c00001d37983 */ /* 0x0011620000300800 */
[----:B------:R-:W-:-:S03]  /*3930*/  FADD R213, R137, R213 ;  /* 0x000000d589d57221 */ /* 0x000fc60000000000 */
[----:B------:R1:W-:Y:S01]  /*3940*/  STL [R1+0x30], R212 ;  /* 0x000030d401007387 */ /* 0x0003e20000100800 */
[----:B------:R-:W-:-:S01]  /*3950*/  FADD R214, R138, R214 ;  /* 0x000000d68ad67221 */ /* 0x000fc20000000000 */
[----:B------:R-:W-:Y:S02]  /*3960*/  FADD R215, R139, R215 ;  /* 0x000000d78bd77221 */ /* 0x000fe40000000000 */
[----:B-1----:R0:W5:Y:S01]  /*3970*/  LDL.LU R212, [R1+0xbc] ;  /* 0x0000bc0001d47983 */ /* 0x0021620000300800 */
[----:B------:R-:W-:-:S03]  /*3980*/  FADD R216, R140, R216 ;  /* 0x000000d88cd87221 */ /* 0x000fc60000000000 */
[----:B------:R1:W-:Y:S01]  /*3990*/  STL [R1+0x34], R213 ;  /* 0x000034d501007387 */ /* 0x0003e20000100800 */
[----:B--2---:R-:W-:-:S03]  /*39a0*/  FADD R217, R141, R217 ;  /* 0x000000d98dd97221 */ /* 0x004fc60000000000 */
[----:B-1----:R0:W5:Y:S01]  /*39b0*/  LDL.LU R213, [R1+0xb8] ;  /* 0x0000b80001d57983 */ /* 0x0021620000300800 */
[----:B---3--:R-:W-:-:S03]  /*39c0*/  FADD R218, R142, R218 ;  /* 0x000000da8eda7221 */ /* 0x008fc60000000000 */
[----:B------:R1:W-:Y:S01]  /*39d0*/  STL [R1+0x38], R214 ;  /* 0x000038d601007387 */ /* 0x0003e20000100800 */
[----:B----4-:R-:W-:-:S01]  /*39e0*/  FADD R219, R143, R219 ;  /* 0x000000db8fdb7221 */ /* 0x010fc20000000000 */
[----:B------:R-:W-:Y:S02]  /*39f0*/  FADD R220, R144, R220 ;  /* 0x000000dc90dc7221 */ /* 0x000fe40000000000 */
[----:B-1----:R0:W5:Y:S04]  /*3a00*/  LDL.LU R214, [R1+0xb4] ;  /* 0x0000b40001d67983 */ /* 0x0021680000300800 */
[----:B------:R1:W-:Y:S01]  /*3a10*/  STL [R1+0x3c], R215 ;  /* 0x00003cd701007387 */ /* 0x0003e20000100800 */
[----:B------:R-:W-:-:S01]  /*3a20*/  FADD R221, R145, R221 ;  /* 0x000000dd91dd7221 */ /* 0x000fc20000000000 */
[----:B------:R-:W-:-:S02]  /*3a30*/  FADD R222, R146, R222 ;  /* 0x000000de92de7221 */ /* 0x000fc40000000000 */
[----:B-1----:R0:W5:Y:S04]  /*3a40*/  LDL.LU R215, [R1+0xb0] ;  /* 0x0000b00001d77983 */ /* 0x0021680000300800 */
[----:B------:R1:W-:Y:S01]  /*3a50*/  STL [R1+0x40], R216 ;  /* 0x000040d801007387 */ /* 0x0003e20000100800 */
[----:B------:R-:W-:-:S03]  /*3a60*/  FADD R223, R147, R223 ;  /* 0x000000df93df7221 */ /* 0x000fc60000000000 */
        /* <DEDUP_REMOVED lines=13> */
[----:B------:R1:W-:Y:S04]  /*3b40*/  STL [R1+0x54], R221 ;  /* 0x000054dd01007387 */ /* 0x0003e80000100800 */
        /* <DEDUP_REMOVED lines=12> */
[----:B-1----:R0:W5:Y:S01]  /*3c10*/  LDL.LU R227, [R1+0x80] ;  /* 0x0000800001e37983 */ /* 0x0021620000300800 */
        /* <DEDUP_REMOVED lines=82> */
[----:B0-----:R-:W-:-:S06]  /*4140*/  UMOV UR6, URZ ;  /* 0x0000003f00067c82 */ /* 0x001fcc0008000000 */
.L_x_24:
[----:B------:R-:W-:Y:S05]  /*4150*/  @!P1 BRA `(.L_x_25) ;  /* 0x0000000000049947 */ /* 0x000fea0003800000 */
[----:B------:R-:W-:Y:S01]  /*4160*/  BPT.TRAP 0x1 ;  /* 0x000000040000795c */ /* 0x000fe20000300000 */
.L_x_25:
[----:B------:R-:W-:Y:S02]  /*4170*/  UISETP.GT.U32.AND UP0, UPT, UR13, 0x1, UPT ;  /* 0x000000010d00788c */ /* 0x000fe4000bf04070 */
[----:B------:R-:W-:-:S04]  /*4180*/  ULEA UR8, UR25, UR10, 0x3 ;  /* 0x0000000a19087291 */ /* 0x000fc8000f8e183f */
[----:B------:R-:W-:Y:S01]  /*4190*/  UIADD3 UR8, UR8, 0x10, URZ ;  /* 0x0000001008087890 */ /* 0x000fe2000fffe03f */
[----:B------:R-:W-:-:S03]  /*41a0*/  PLOP3.LUT P0, PT, PT, PT, UP0, 0x80, 0x0 ;  /* 0x000000000000781c */ /* 0x000fc60003f0f008 */
[----:B------:R-:W-:-:S09]  /*41b0*/  UPRMT UR8, URZ, 0x654, UR8 ;  /* 0x000006543f087896 */ /* 0x000fd20008000008 */
[----:B------:R-:W-:Y:S01]  /*41c0*/  SYNCS.ARRIVE.TRANS64.RED.A1T0 RZ, [UR8], RZ ;  /* 0x000000ffffff79a7 */ /* 0x000fe20008100408 */
[----:B------:R-:W-:Y:S05]  /*41d0*/  @P0 BRA `(.L_x_26) ;  /* 0x0000000000040947 */ /* 0x000fea0003800000 */
[----:B------:R-:W-:Y:S01]  /*41e0*/  BPT.TRAP 0x1 ;  /* 0x000000040000795c */ /* 0x000fe20000300000 */
.L_x_26:
[----:B------:R-:W-:Y:S02]  /*41f0*/  UISETP.GT.AND UP2, UPT, UR26, 0x1, UPT ;  /* 0x000000011a00788c */ /* 0x000fe4000bf44270 */
[----:B------:R-:W-:Y:S02]  /*4200*/  UIADD3 UR12, UR12, 0x1, URZ ;  /* 0x000000010c0c7890 */ /* 0x000fe4000fffe03f */
[----:B------:R-:W-:Y:S02]  /*4210*/  UIADD3 UR25, UR25, 0x1, URZ ;  /* 0x0000000119197890 */ /* 0x000fe4000fffe03f */
[----:B------:R-:W-:Y:S01]  /*4220*/  PLOP3.LUT P0, PT, PT, PT, UP2, 0x80, 0x0 ;  /* 0x000000000000781c */ /* 0x000fe20003f0f028 */
[----:B------:R-:W-:Y:S02]  /*4230*/  UISETP.NE.AND UP0, UPT, UR12, 0x2, UPT ;  /* 0x000000020c00788c */ /* 0x000fe4000bf05270 */
[----:B------:R-:W-:Y:S02]  /*4240*/  UIADD3 UR16, UR26, -0x1, URZ ;  /* 0xffffffff1a107890 */ /* 0x000fe4000fffe03f */
[----:B------:R-:W-:-:S02]  /*4250*/  USEL UR8, URZ, 0x1, UP0 ;  /* 0x000000013f087887 */ /* 0x000fc40008000000 */
[----:B------:R-:W-:Y:S02]  /*4260*/  UISETP.NE.AND UP1, UPT, UR25, 0x2, UPT ;  /* 0x000000021900788c */ /* 0x000fe4000bf25270 */
[----:B------:R-:W-:Y:S02]  /*4270*/  ULOP3.LUT UR24, UR24, UR8, URZ, 0x3c, !UPT ;  /* 0x0000000818187292 */ /* 0x000fe4000f8e3c3f */
[----:B------:R-:W-:Y:S02]  /*4280*/  USEL UR12, UR12, URZ, UP0 ;  /* 0x0000003f0c0c7287 */ /* 0x000fe40008000000 */
[----:B------:R-:W-:Y:S01]  /*4290*/  USEL UR25, UR25, URZ, UP1 ;  /* 0x0000003f19197287 */ /* 0x000fe20008800000 */
[----:B------:R-:W-:Y:S01]  /*42a0*/  UMOV UR8, 0x1 ;  /* 0x0000000100087882 */ /* 0x000fe20000000000 */
[----:B------:R-:W-:Y:S01]  /*42b0*/  UMOV UR26, UR16 ;  /* 0x00000010001a7c82 */ /* 0x000fe20008000000 */
[----:B------:R-:W-:Y:S09]  /*42c0*/  @P0 BRA `(.L_x_27) ;  /* 0xffffffe800f00947 */ /* 0x000ff2000383ffff */
.L_x_19:
[----:B------:R-:W-:-:S04]  /*42d0*/  UISETP.NE.AND UP0, UPT, UR6, URZ, UPT ;  /* 0x0000003f0600728c */ /* 0x000fc8000bf05270 */
[----:B------:R-:W-:-:S06]  /*42e0*/  USEL UR6, URZ, 0x1, !UP0 ;  /* 0x000000013f067887 */ /* 0x000fcc000c000000 */
[----:B------:R-:W-:-:S13]  /*42f0*/  ISETP.NE.AND P0, PT, RZ, UR6, PT ;  /* 0x00000006ff007c0c */ /* 0x000fda000bf05270 */
[----:B------:R-:W-:Y:S05]  /*4300*/  @!P0 BRA `(.L_x_28) ;  /* 0x0000000c00c48947 */ /* 0x000fea0003800000 */
[----:B------:R-:W-:Y:S02]  /*4310*/  WARPGROUP.DEPBAR.LE gsb0, 0x0 ;  /* 0x00008000000079c5 */ /* 0x000fe40000010000 */
[----:B-----5:R-:W-:Y:S01]  /*4320*/  FADD R227, R25, R227 ;  /* 0x000000e319e37221 */ /* 0x020fe20000000000 */
[----:B------:R-:W-:-:S04]  /*4330*/  FADD R228, R24, R228 ;  /* 0x000000e418e47221 */ /* 0x000fc80000000000 */
[----:B------:R2:W-:Y:S04]  /*4340*/  STL [R1+0x80], R227 ;  /* 0x000080e301007387 */ /* 0x0005e80000100800 */
[----:B--2---:R-:W2:Y:S04]  /*4350*/  LDL.LU R227, [R1+0x6c] ;  /* 0x00006c0001e37983 */ /* 0x004ea80000300800 */
[----:B--2---:R2:W-:Y:S04]  /*4360*/  STL [R1+0x84], R227 ;  /* 0x000084e301007387 */ /* 0x0045e80000100800 */
        /* <DEDUP_REMOVED lines=52> */
[----:B--2---:R-:W2:Y:S01]  /*46b0*/  LDL.LU R227, [R1] ;  /* 0x0000000001e37983 */ /* 0x004ea20000300800 */
[----:B------:R-:W-:Y:S01]  /*46c0*/  FADD R226, R26, R226 ;  /* 0x000000e21ae27221 */ /* 0x000fe20000000000 */
        /* <DEDUP_REMOVED lines=97> */
[----:B--2---:R-:W-:-:S05]  /*4ce0*/  FADD R227, R124, R227 ;  /* 0x000000e37ce37221 */ /* 0x004fca0000000000 */
[----:B------:R2:W-:Y:S04]  /*4cf0*/  STL [R1], R227 ;  /* 0x000000e301007387 */ /* 0x0005e80000100800 */
[----:B--2---:R-:W2:Y:S02]  /*4d00*/  LDL.LU R227, [R1+0xec] ;  /* 0x0000ec0001e37983 */ /* 0x004ea40000300800 */
[----:B--2---:R-:W-:-:S05]  /*4d10*/  FADD R227, R125, R227 ;  /* 0x000000e37de37221 */ /* 0x004fca0000000000 */
[----:B------:R2:W-:Y:S04]  /*4d20*/  STL [R1+0x4], R227 ;  /* 0x000004e301007387 */ /* 0x0005e80000100800 */
        /* <DEDUP_REMOVED lines=78> */
[----:B--2---:R2:W5:Y:S02]  /*5210*/  LDL.LU R227, [R1+0x80] ;  /* 0x0000800001e37983 */ /* 0x0045640000300800 */
.L_x_28:
[----:B------:R-:W-:Y:S02]  /*5220*/  WARPGROUP.DEPBAR.LE gsb0, 0x0 ;  /* 0x00008000000079c5 */ /* 0x000fe40000010000 */
[----:B------:R-:W3:Y:S02]  /*5230*/  LDC R24, c[0x0][0x28c] ;  /* 0x0000a300ff187b82 */ /* 0x000ee40000000800 */
[----:B---3--:R-:W-:-:S13]  /*5240*/  ISETP.GE.AND P0, PT, R24, 0x1, PT ;  /* 0x000000011800780c */ /* 0x008fda0003f06270 */
[----:B------:R-:W-:Y:S05]  /*5250*/  @!P0 BRA `(.L_x_29) ;  /* 0x0000000000408947 */ /* 0x000fea0003800000 */
[----:B------:R-:W-:-:S06]  /*5260*/  UISETP.NE.AND UP0, UPT, UR23, 0x3, UPT ;  /* 0x000000031700788c */ /* 0x000fcc000bf05270 */
[----:B------:R-:W-:-:S13]  /*5270*/  PLOP3.LUT P0, PT, PT, PT, UP0, 0x80, 0x0 ;  /* 0x000000000000781c */ /* 0x000fda0003f0f008 */
[----:B------:R-:W-:Y:S05]  /*5280*/  @!P0 BRA `(.L_x_30) ;  /* 0x0000000000048947 */ /* 0x000fea0003800000 */
[----:B------:R-:W-:Y:S01]  /*5290*/  BPT.TRAP 0x1 ;  /* 0x000000040000795c */ /* 0x000fe20000300000 */
.L_x_30:
[----:B------:R-:W-:-:S04]  /*52a0*/  UISETP.LT.AND UP0, UPT, UR9, 0x1, UPT ;  /* 0x000000010900788c */ /* 0x000fc8000bf01270 */
[----:B------:R-:W-:Y:S02]  /*52b0*/  USEL UR6, UR9, 0x1, UP0 ;  /* 0x0000000109067887 */ /* 0x000fe40008000000 */
[----:B------:R-:W-:Y:S02]  /*52c0*/  UISETP.GT.U32.AND UP0, UPT, UR13, 0x1, UPT ;  /* 0x000000010d00788c */ /* 0x000fe4000bf04070 */
[----:B------:R-:W-:-:S04]  /*52d0*/  UIADD3 UR6, UR5, UR9, -UR6 ;  /* 0x0000000905067290 */ /* 0x000fc8000fffe806 */
[----:B------:R-:W-:Y:S01]  /*52e0*/  USHF.L.U32 UR6, UR6, 0x3, URZ ;  /* 0x0000000306067899 */ /* 0x000fe2000800063f */
[----:B------:R-:W-:-:S03]  /*52f0*/  PLOP3.LUT P0, PT, PT, PT, UP0, 0x80, 0x0 ;  /* 0x000000000000781c */ /* 0x000fc60003f0f008 */
[----:B------:R-:W-:-:S04]  /*5300*/  ULOP3.LUT UR6, UR6, 0x8, URZ, 0xc0, !UPT ;  /* 0x0000000806067892 */ /* 0x000fc8000f8ec03f */
[----:B------:R-:W-:-:S04]  /*5310*/  UIADD3 UR6, UR10, 0x10, UR6 ;  /* 0x000000100a067890 */ /* 0x000fc8000fffe006 */
[----:B------:R-:W-:-:S09]  /*5320*/  UPRMT UR6, URZ, 0x654, UR6 ;  /* 0x000006543f067896 */ /* 0x000fd20008000006 */
[----:B------:R-:W-:Y:S01]  /*5330*/  SYNCS.ARRIVE.TRANS64.RED.A1T0 RZ, [UR6], RZ ;  /* 0x000000ffffff79a7 */ /* 0x000fe20008100406 */
[----:B------:R-:W-:Y:S05]  /*5340*/  @P0 BRA `(.L_x_29) ;  /* 0x0000000000040947 */ /* 0x000fea0003800000 */
[----:B------:R-:W-:Y:S01]  /*5350*/  BPT.TRAP 0x1 ;  /* 0x000000040000795c */ /* 0x000fe20000300000 */
.L_x_29:
[----:B------:R-:W-:Y:S01]  /*5360*/  STL [R1+0x88], R3 ;  /* 0x0000880301007387 */ /* 0x000fe20000100800 */
[----:B------:R-:W3:Y:S01]  /*5370*/  LDC R28, c[0x0][0x288] ;  /* 0x0000a200ff1c7b82 */ /* 0x000ee20000000800 */
[----:B------:R-:W-:Y:S02]  /*5380*/  ULDC UR6, c[0x0][0x284] ;  /* 0x0000a10000067ab9 */ /* 0x000fe40000000800 */
[----:B------:R4:W-:Y:S04]  /*5390*/  STL [R1+0x84], R2 ;  /* 0x0000840201007387 */ /* 0x0009e80000100800 */
[----:B----4-:R-:W4:Y:S04]  /*53a0*/  LDL.LU R2, [R1+0x7c] ;  /* 0x00007c0001027983 */ /* 0x010f280000300800 */
[----:B-----5:R0:W-:Y:S01]  /*53b0*/  STL [R1+0x80], R0 ;  /* 0x0000800001007387 */ /* 0x0201e20000100800 */
[----:B------:R-:W1:Y:S03]  /*53c0*/  S2R R3, SR_TID.X ;  /* 0x0000000000037919 */ /* 0x000e660000002100 */
[----:B0-----:R-:W2:Y:S01]  /*53d0*/  LDL.LU R0, [R1+0x78] ;  /* 0x0000780001007983 */ /* 0x001ea20000300800 */
[----:B-1----:R-:W-:-:S02]  /*53e0*/  SHF.R.U32.HI R24, RZ, 0x2, R3 ;  /* 0x00000002ff187819 */ /* 0x002fc40000011603 */
[----:B------:R-:W-:Y:S02]  /*53f0*/  LOP3.LUT R26, R3, 0x60, RZ, 0xc0, !PT ;  /* 0x00000060031a7812 */ /* 0x000fe400078ec0ff */
[----:B------:R-:W-:Y:S02]  /*5400*/  SHF.R.U32.HI R27, RZ, 0x7, R3 ;  /* 0x00000007ff1b7819 */ /* 0x000fe40000011603 */
[----:B------:R-:W-:Y:S02]  /*5410*/  LOP3.LUT R25, R24, 0x7, RZ, 0xc0, !PT ;  /* 0x0000000718197812 */ /* 0x000fe400078ec0ff */
[----:B------:R-:W-:Y:S02]  /*5420*/  SHF.R.U32.HI R26, RZ, 0x1, R26 ;  /* 0x00000001ff1a7819 */ /* 0x000fe4000001161a */
[----:B------:R-:W-:Y:S02]  /*5430*/  LOP3.LUT R24, R27, 0x1, RZ, 0xc0, !PT ;  /* 0x000000011b187812 */ /* 0x000fe400078ec0ff */
[----:B------:R-:W-:-:S03]  /*5440*/  IADD3 R27, RZ, -R26, -R25 ;  /* 0x8000001aff1b7210 */ /* 0x000fc60007ffe819 */
[C---:B------:R-:W-:Y:S02]  /*5450*/  IMAD.SHL.U32 R30, R24.reuse, 0x40, RZ ;  /* 0x00000040181e7824 */ /* 0x040fe400078e00ff */
[----:B------:R-:W-:Y:S01]  /*5460*/  IMAD R29, R24, -0x40, R27 ;  /* 0xffffffc0181d7824 */ /* 0x000fe200078e021b */
[C---:B------:R-:W-:Y:S01]  /*5470*/  LOP3.LUT R24, R3.reuse, 0x3, RZ, 0xc0, !PT ;  /* 0x0000000303187812 */ /* 0x040fe200078ec0ff */
[----:B------:R-:W-:Y:S01]  /*5480*/  IMAD.SHL.U32 R27, R3, 0x2, RZ ;  /* 0x00000002031b7824 */ /* 0x000fe200078e00ff */
[----:B------:R-:W-:Y:S01]  /*5490*/  LOP3.LUT R25, R30, 0x40, R25, 0xe2, !PT ;  /* 0x000000401e197812 */ /* 0x000fe200078ee219 */
[----:B------:R0:W5:Y:S03]  /*54a0*/  LDL.LU R3, [R1+0x88] ;  /* 0x0000880001037983 */ /* 0x0001660000300800 */
[----:B------:R-:W-:Y:S01]  /*54b0*/  LOP3.LUT R27, R27, 0x6, RZ, 0xc0, !PT ;  /* 0x000000061b1b7812 */ /* 0x000fe200078ec0ff */
[----:B---3--:R-:W-:-:S02]  /*54c0*/  IMAD R24, R24, -0x2, R28 ;  /* 0xfffffffe18187824 */ /* 0x008fc400078e021c */
[C---:B----4-:R-:W-:Y:S02]  /*54d0*/  IMAD.SHL.U32 R30, R2.reuse, 0x80, RZ ;  /* 0x00000080021e7824 */ /* 0x050fe400078e00ff */
[----:B------:R-:W-:Y:S02]  /*54e0*/  IMAD.WIDE R32, R2, 0x80, RZ ;  /* 0x0000008002207825 */ /* 0x000fe400078e02ff */
[----:B------:R0:W5:Y:S02]  /*54f0*/  LDL.LU R2, [R1+0x84] ;  /* 0x0000840001027983 */ /* 0x0001640000300800 */
[----:B--2---:R-:W-:-:S05]  /*5500*/  IMAD.SHL.U32 R35, R0, 0x100, RZ ;  /* 0x0000010000237824 */ /* 0x004fca00078e00ff */
[----:B------:R-:W-:Y:S02]  /*5510*/  ISETP.GE.AND P0, PT, R35, R28, PT ;  /* 0x0000001c2300720c */ /* 0x000fe40003f06270 */
[----:B------:R-:W-:Y:S02]  /*5520*/  PRMT R28, R27, 0x6540, R0 ;  /* 0x000065401b1c7816 */ /* 0x000fe40000000000 */
[----:B------:R0:W5:Y:S01]  /*5530*/  LDL.LU R0, [R1+0x80] ;  /* 0x0000800001007983 */ /* 0x0001620000300800 */
[C---:B------:R-:W-:Y:S02]  /*5540*/  ISETP.GE.OR P0, PT, R30.reuse, UR6, P0 ;  /* 0x000000061e007c0c */ /* 0x040fe40008706670 */
[----:B------:R-:W-:Y:S01]  /*5550*/  IADD3 R38, -R30, UR6, R29 ;  /* 0x000000061e267c10 */ /* 0x000fe2000fffe11d */
[----:B------:R-:W-:Y:S01]  /*5560*/  IMAD.IADD R35, R24, 0x1, -R35 ;  /* 0x0000000118237824 */ /* 0x000fe200078e0a23 */
[----:B------:R-:W-:Y:S01]  /*5570*/  LOP3.LUT R39, R32, R25, R26, 0xfe, !PT ;  /* 0x0000001920277212 */ /* 0x000fe200078efe1a */
[----:B------:R-:W-:-:S08]  /*5580*/  IMAD.MOV.U32 R34, RZ, RZ, -0x1 ;  /* 0xffffffffff227424 */ /* 0x000fd000078e00ff */
[----:B0-----:R-:W-:Y:S05]  /*5590*/  @P0 BRA `(.L_x_31) ;  /* 0x0000008c00ac0947 */ /* 0x001fea0003800000 */
[----:B------:R-:W0:Y:S01]  /*55a0*/  LDC.64 R26, c[0x0][0x5c8] ;  /* 0x00017200ff1a7b82 */ /* 0x000e220000000a00 */
[----:B------:R-:W-:Y:S01]  /*55b0*/  USHF.R.S32.HI UR7, URZ, 0x1f, UR20 ;  /* 0x0000001f3f077899 */ /* 0x000fe20008011414 */
[--C-:B------:R-:W-:Y:S01]  /*55c0*/  SHF.R.S32.HI R29, RZ, 0x1f, R28.reuse ;  /* 0x0000001fff1d7819 */ /* 0x100fe2000001141c */
[----:B------:R-:W-:Y:S01]  /*55d0*/  ULDC.64 UR10, c[0x0][0x5d0] ;  /* 0x00017400000a7ab9 */ /* 0x000fe20000000a00 */
[----:B------:R-:W-:Y:S01]  /*55e0*/  BSSY B0, `(.L_x_31) ;  /* 0x00008e6000007945 */ /* 0x000fe20003800000 */
[----:B------:R-:W-:Y:S02]  /*55f0*/  UIMAD UR6, UR7, UR10, URZ ;  /* 0x0000000a070672a4 */ /* 0x000fe4000f8e023f */
[----:B------:R-:W-:Y:S02]  /*5600*/  IMAD.U32 R25, RZ, RZ, UR10 ;  /* 0x0000000aff197e24 */ /* 0x000fe4000f8e00ff */
[----:B------:R-:W-:Y:S02]  /*5610*/  UIMAD UR6, UR20, UR11, UR6 ;  /* 0x0000000b140672a4 */ /* 0x000fe4000f8e0206 */
[----:B------:R-:W-:Y:S01]  /*5620*/  IMAD.WIDE.U32 R24, R25, UR20, R28 ;  /* 0x0000001419187c25 */ /* 0x000fe2000f8e001c */
[----:B------:R-:W-:-:S03]  /*5630*/  ULDC.64 UR10, c[0x0][0x5c0] ;  /* 0x00017000000a7ab9 */ /* 0x000fc60000000a00 */
[----:B------:R-:W-:Y:S02]  /*5640*/  VIADD R25, R25, UR6 ;  /* 0x0000000619197c36 */ /* 0x000fe40008000000 */
[-C--:B0-----:R-:W-:Y:S02]  /*5650*/  IMAD R30, R33, R26.reuse, RZ ;  /* 0x0000001a211e7224 */ /* 0x081fe400078e02ff */
[----:B------:R-:W-:-:S04]  /*5660*/  IMAD.WIDE.U32 R24, R39, R26, R24 ;  /* 0x0000001a27187225 */ /* 0x000fc800078e0018 */
[----:B------:R-:W-:-:S04]  /*5670*/  IMAD R31, R39, R27, R30 ;  /* 0x0000001b271f7224 */ /* 0x000fc800078e021e */
[----:B------:R-:W-:Y:S01]  /*5680*/  IMAD.IADD R30, R25, 0x1, R31 ;  /* 0x00000001191e7824 */ /* 0x000fe200078e021f */
[----:B------:R-:W-:Y:S02]  /*5690*/  LEA R25, P0, R26, R24, 0x3 ;  /* 0x000000181a197211 */ /* 0x000fe400078018ff */
[----:B------:R-:W-:Y:S02]  /*56a0*/  IADD3 R24, P1, R24, UR10, RZ ;  /* 0x0000000a18187c10 */ /* 0x000fe4000ff3e0ff */
[----:B------:R-:W-:Y:S02]  /*56b0*/  LEA.HI.X R27, R26, R30, R27, 0x3, P0 ;  /* 0x0000001e1a1b7211 */ /* 0x000fe400000f1c1b */
[----:B------:R-:W-:Y:S02]  /*56c0*/  FSETP.NEU.AND P0, PT, RZ, UR22, PT ;  /* 0x00000016ff007c0b */ /* 0x000fe4000bf0d000 */
[----:B------:R-:W-:Y:S02]  /*56d0*/  IADD3 R26, P2, R25, UR10, RZ ;  /* 0x0000000a191a7c10 */ /* 0x000fe4000ff5e0ff */
[----:B------:R-:W-:-:S02]  /*56e0*/  IADD3.X R25, R30, UR11, RZ, P1, !PT ;  /* 0x0000000b1e197c10 */ /* 0x000fc40008ffe4ff */
[----:B------:R-:W-:-:S07]  /*56f0*/  IADD3.X R27, R27, UR11, RZ, P2, !PT ;  /* 0x0000000b1b1b7c10 */ /* 0x000fce00097fe4ff */
[----:B------:R-:W-:Y:S05]  /*5700*/  @!P0 BRA `(.L_x_32) ;  /* 0x0000006800d48947 */ /* 0x000fea0003800000 */
[----:B------:R-:W-:Y:S01]  /*5710*/  ULDC.64 UR10, c[0x0][0x5b8] ;  /* 0x00016e00000a7ab9 */ /* 0x000fe20000000a00 */
[----:B------:R-:W-:Y:S01]  /*5720*/  ISETP.GE.AND P0, PT, R38, 0x1, PT ;  /* 0x000000012600780c */ /* 0x000fe20003f06270 */
[----:B------:R-:W-:Y:S02]  /*5730*/  UIMAD UR6, UR7, UR10, URZ ;  /* 0x0000000a070672a4 */ /* 0x000fe4000f8e023f */
[----:B------:R-:W-:Y:S01]  /*5740*/  IMAD.U32 R31, RZ, RZ, UR10 ;  /* 0x0000000aff1f7e24 */ /* 0x000fe2000f8e00ff */
[----:B------:R-:W-:Y:S01]  /*5750*/  BSSY B1, `(.L_x_33) ;  /* 0x0000010000017945 */ /* 0x000fe20003800000 */
[----:B------:R-:W-:Y:S01]  /*5760*/  ISETP.LT.OR P4, PT, R35, 0x1, !P0 ;  /* 0x000000012300780c */ /* 0x000fe20004781670 */
[----:B------:R-:W-:Y:S02]  /*5770*/  UIMAD UR6, UR20, UR11, UR6 ;  /* 0x0000000b140672a4 */ /* 0x000fe4000f8e0206 */
[----:B------:R-:W-:Y:S01]  /*5780*/  IMAD.WIDE.U32 R28, R31, UR20, R28 ;  /* 0x000000141f1c7c25 */ /* 0x000fe2000f8e001c */
[----:B------:R-:W-:-:S03]  /*5790*/  ULDC.64 UR10, c[0x0][0x5a8] ;  /* 0x00016a00000a7ab9 */ /* 0x000fc60000000a00 */
[----:B------:R-:W-:Y:S02]  /*57a0*/  IMAD.MOV.U32 R30, RZ, RZ, R28 ;  /* 0x000000ffff1e7224 */ /* 0x000fe400078e001c */
[----:B------:R-:W-:Y:S01]  /*57b0*/  VIADD R31, R29, UR6 ;  /* 0x000000061d1f7c36 */ /* 0x000fe20008000000 */
[----:B------:R-:W-:Y:S02]  /*57c0*/  ULDC.64 UR6, c[0x0][0x5b0] ;  /* 0x00016c0000067ab9 */ /* 0x000fe40000000a00 */
[----:B------:R-:W-:Y:S02]  /*57d0*/  IMAD R36, R33, UR6, RZ ;  /* 0x0000000621247c24 */ /* 0x000fe4000f8e02ff */
[----:B------:R-:W-:-:S04]  /*57e0*/  IMAD.WIDE.U32 R28, R39, UR6, R30 ;  /* 0x00000006271c7c25 */ /* 0x000fc8000f8e001e */
[--C-:B------:R-:W-:Y:S01]  /*57f0*/  IMAD R37, R39, UR7, R36.reuse ;  /* 0x0000000727257c24 */ /* 0x100fe2000f8e0224 */
[----:B------:R-:W-:Y:S02]  /*5800*/  IADD3 R28, P1, R28, UR10, RZ ;  /* 0x0000000a1c1c7c10 */ /* 0x000fe4000ff3e0ff */
[----:B------:R-:W-:Y:S02]  /*5810*/  PRMT R36, RZ, 0x7610, R36 ;  /* 0x00007610ff247816 */ /* 0x000fe40000000024 */
[----:B------:R-:W-:Y:S01]  /*5820*/  IADD3.X R29, R29, UR11, R37, P1, !PT ;  /* 0x0000000b1d1d7c10 */ /* 0x000fe20008ffe425 */
[----:B------:R-:W-:Y:S08]  /*5830*/  @P4 BRA `(.L_x_34) ;  /* 0x0000000000044947 */ /* 0x000ff00003800000 */
[----:B------:R0:W5:Y:S02]  /*5840*/  LDG.E.U8 R36, desc[UR14][R28.64] ;  /* 0x0000000e1c247981 */ /* 0x000164000c1e1100 */
.L_x_34:
[----:B------:R-:W-:Y:S05]  /*5850*/  BSYNC B1 ;  /* 0x0000000000017941 */ /* 0x000fea0003800000 */
.L_x_33:
[----:B-----5:R-:W-:Y:S01]  /*5860*/  LOP3.LUT R36, R36, 0xff, RZ, 0xc0, !PT ;  /* 0x000000ff24247812 */ /* 0x020fe200078ec0ff */
[----:B------:R-:W-:Y:S01]  /*5870*/  BSSY B1, `(.L_x_35) ;  /* 0x000000b000017945 */ /* 0x000fe20003800000 */
[----:B------:R-:W-:Y:S02]  /*5880*/  ISETP.LT.OR P2, PT, R35, 0x2, !P0 ;  /* 0x000000022300780c */ /* 0x000fe40004741670 */
[----:B------:R-:W-:-:S05]  /*5890*/  F2FP.F16.E4M3.UNPACK_B R36, R36 ;  /* 0x00000024ff24723e */ /* 0x000fca00020006ff */
[----:B------:R-:W-:-:S05]  /*58a0*/  HADD2.F32 R36, -RZ, R36.H0_H0 ;  /* 0x20000024ff247230 */ /* 0x000fca0000004100 */
[----:B------:R-:W-:Y:S01]  /*58b0*/  FMUL R37, R36, UR22 ;  /* 0x0000001624257c20 */ /* 0x000fe20008400000 */
[----:B------:R-:W-:-:S03]  /*58c0*/  PRMT R36, RZ, 0x7610, R36 ;  /* 0x00007610ff247816 */ /* 0x000fc60000000024 */
[----:B------:R-:W-:-:S05]  /*58d0*/  FFMA R37, R228, UR21, R37 ;  /* 0x00000015e4257c23 */ /* 0x000fca0008000025 */
[----:B------:R-:W-:-:S05]  /*58e0*/  F2FP.SATFINITE.E4M3.F32.PACK_AB_MERGE_C R37, RZ, R37, RZ ;  /* 0x00000025ff25723e */ /* 0x000fca00048070ff */
[----:B------:R1:W-:Y:S01]  /*58f0*/  @!P4 STG.E.U8 desc[UR14][R24.64], R37 ;  /* 0x000000251800c986 */ /* 0x0003e2000c10110e */
[----:B------:R-:W-:Y:S05]  /*5900*/  @P2 BRA `(.L_x_36) ;  /* 0x0000000000042947 */ /* 0x000fea0003800000 */
[----:B------:R2:W5:Y:S02]  /*5910*/  LDG.E.U8 R36, desc[UR14][R28.64+0x1] ;  /* 0x0000010e1c247981 */ /* 0x000564000c1e1100 */
.L_x_36:
[----:B------:R-:W-:Y:S05]  /*5920*/  BSYNC B1 ;  /* 0x0000000000017941 */ /* 0x000fea0003800000 */
.L_x_35:
[----:B-----5:R-:W-:Y:S01]  /*5930*/  LOP3.LUT R36, R36, 0xff, RZ, 0xc0, !PT ;  /* 0x000000ff24247812 */ /* 0x020fe200078ec0ff */
[----:B------:R-:W-:Y:S01]  /*5940*/  BSSY B1, `(.L_x_37) ;  /* 0x0000013000017945 */ /* 0x000fe20003800000 */
[----:B-1----:R-:W-:Y:S02]  /*5950*/  IADD3 R37, P1, R39, 0x8, RZ ;  /* 0x0000000827257810 */ /* 0x002fe40007f3e0ff */
[----:B------:R-:W-:-:S03]  /*5960*/  F2FP.F16.E4M3.UNPACK_B R36, R36 ;  /* 0x00000024ff24723e */ /* 0x000fc600020006ff */
[----:B------:R-:W-:Y:S01]  /*5970*/  IMAD.X R32, RZ, RZ, R33, P1 ;  /* 0x000000ffff207224 */ /* 0x000fe200008e0621 */
[----:B------:R-:W-:Y:S01]  /*5980*/  ISETP.GE.AND P1, PT, R38, 0x9, PT ;  /* 0x000000092600780c */ /* 0x000fe20003f26270 */
[----:B------:R-:W-:Y:S02]  /*5990*/  HADD2.F32 R36, -RZ, R36.H0_H0 ;  /* 0x20000024ff247230 */ /* 0x000fe40000004100 */
[----:B------:R-:W-:Y:S01]  /*59a0*/  IMAD R32, R32, UR6, RZ ;  /* 0x0000000620207c24 */ /* 0x000fe2000f8e02ff */
[----:B------:R-:W-:Y:S01]  /*59b0*/  ISETP.LT.OR P5, PT, R35, 0x1, !P1 ;  /* 0x000000012300780c */ /* 0x000fe20004fa1670 */
[----:B------:R-:W-:-:S04]  /*59c0*/  IMAD.WIDE.U32 R30, R37, UR6, R30 ;  /* 0x00000006251e7c25 */ /* 0x000fc8000f8e001e */
[----:B------:R-:W-:Y:S01]  /*59d0*/  FMUL R36, R36, UR22 ;  /* 0x0000001624247c20 */ /* 0x000fe20008400000 */
[----:B------:R-:W-:-:S03]  /*59e0*/  IMAD R37, R37, UR7, R32 ;  /* 0x0000000725257c24 */ /* 0x000fc6000f8e0220 */
[----:B------:R-:W-:Y:S01]  /*59f0*/  FFMA R36, R227, UR21, R36 ;  /* 0x00000015e3247c23 */ /* 0x000fe20008000024 */
[----:B------:R-:W-:Y:S02]  /*5a00*/  IADD3 R30, P4, R30, UR10, RZ ;  /* 0x0000000a1e1e7c10 */ /* 0x000fe4000ff9e0ff */
[----:B------:R-:W-:Y:S02]  /*5a10*/  PRMT R32, RZ, 0x7610, R32 ;  /* 0x00007610ff207816 */ /* 0x000fe40000000020 */
[----:B------:R-:W-:Y:S02]  /*5a20*/  F2FP.SATFINITE.E4M3.F32.PACK_AB_MERGE_C R33, RZ, R36, RZ ;  /* 0x00000024ff21723e */ /* 0x000fe400048070ff */
[----:B------:R-:W-:-:S03]  /*5a30*/  IADD3.X R31, R31, UR11, R37, P4, !PT ;  /* 0x0000000b1f1f7c10 */ /* 0x000fc6000a7fe425 */
[----:B------:R1:W-:Y:S01]  /*5a40*/  @!P2 STG.E.U8 desc[UR14][R24.64+0x1], R33 ;  /* 0x000001211800a986 */ /* 0x0003e2000c10110e */
[----:B------:R-:W-:Y:S05]  /*5a50*/  @P5 BRA `(.L_x_38) ;  /* 0x0000000000045947 */ /* 0x000fea0003800000 */
[----:B------:R3:W5:Y:S02]  /*5a60*/  LDG.E.U8 R32, desc[UR14][R30.64] ;  /* 0x0000000e1e207981 */ /* 0x000764000c1e1100 */
.L_x_38:
[----:B------:R-:W-:Y:S05]  /*5a70*/  BSYNC B1 ;  /* 0x0000000000017941 */ /* 0x000fea0003800000 */
.L_x_37:
[----:B-----5:R-:W-:Y:S01]  /*5a80*/  LOP3.LUT R32, R32, 0xff, RZ, 0xc0, !PT ;  /* 0x000000ff20207812 */ /* 0x020fe200078ec0ff */
[----:B------:R-:W-:Y:S01]  /*5a90*/  BSSY B1, `(.L_x_39) ;  /* 0x000000b000017945 */ /* 0x000fe20003800000 */
[----:B------:R-:W-:Y:S02]  /*5aa0*/  ISETP.LT.OR P2, PT, R35, 0x2, !P1 ;  /* 0x000000022300780c */ /* 0x000fe40004f41670 */
[----:B------:R-:W-:-:S05]  /*5ab0*/  F2FP.F16.E4M3.UNPACK_B R32, R32 ;  /* 0x00000020ff20723e */ /* 0x000fca00020006ff */
[----:B------:R-:W-:-:S05]  /*5ac0*/  HADD2.F32 R32, -RZ, R32.H0_H0 ;  /* 0x20000020ff207230 */ /* 0x000fca0000004100 */
[----:B-1----:R-:W-:Y:S01]  /*5ad0*/  FMUL R33, R32, UR22 ;  /* 0x0000001620217c20 */ /* 0x002fe20008400000 */
[----:B------:R-:W-:-:S03]  /*5ae0*/  PRMT R32, RZ, 0x7610, R32 ;  /* 0x00007610ff207816 */ /* 0x000fc60000000020 */
[----:B------:R-:W-:-:S05]  /*5af0*/  FFMA R33, R226, UR21, R33 ;  /* 0x00000015e2217c23 */ /* 0x000fca0008000021 */
[----:B------:R-:W-:-:S05]  /*5b00*/  F2FP.SATFINITE.E4M3.F32.PACK_AB_MERGE_C R33, RZ, R33, RZ ;  /* 0x00000021ff21723e */ /* 0x000fca00048070ff */
[----:B------:R1:W-:Y:S01]  /*5b10*/  @!P5 STG.E.U8 desc[UR14][R26.64], R33 ;  /* 0x000000211a00d986 */ /* 0x0003e2000c10110e */
[----:B------:R-:W-:Y:S05]  /*5b20*/  @P2 BRA `(.L_x_40) ;  /* 0x0000000000042947 */ /* 0x000fea0003800000 */
[----:B------:R4:W5:Y:S02]  /*5b30*/  LDG.E.U8 R32, desc[UR14][R30.64+0x1] ;  /* 0x0000010e1e207981 */ /* 0x000964000c1e1100 */
.L_x_40:
[----:B------:R-:W-:Y:S05]  /*5b40*/  BSYNC B1 ;  /* 0x0000000000017941 */ /* 0x000fea0003800000 */
.L_x_39:
[----:B-----5:R-:W-:Y:S01]  /*5b50*/  LOP3.LUT R32, R32, 0xff, RZ, 0xc0, !PT ;  /* 0x000000ff20207812 */ /* 0x020fe200078ec0ff */
[----:B------:R-:W-:Y:S01]  /*5b60*/  BSSY B1, `(.L_x_41) ;  /* 0x000000b000017945 */ /* 0x000fe20003800000 */
[----:B------:R-:W-:Y:S02]  /*5b70*/  ISETP.LT.OR P4, PT, R35, 0x9, !P0 ;  /* 0x000000092300780c */ /* 0x000fe40004781670 */
[----:B------:R-:W-:-:S05]  /*5b80*/  F2FP.F16.E4M3.UNPACK_B R32, R32 ;  /* 0x00000020ff20723e */ /* 0x000fca00020006ff */
[----:B------:R-:W-:-:S05]  /*5b90*/  HADD2.F32 R32, -RZ, R32.H0_H0 ;  /* 0x20000020ff207230 */ /* 0x000fca0000004100 */
[----:B------:R-:W-:-:S04]  /*5ba0*/  FMUL R32, R32, UR22 ;  /* 0x0000001620207c20 */ /* 0x000fc80008400000 */
[----:B------:R-:W-:-:S05]  /*5bb0*/  FFMA R32, R225, UR21, R32 ;  /* 0x00000015e1207c23 */ /* 0x000fca0008000020 */
[----:B-1----:R-:W-:Y:S02]  /*5bc0*/  F2FP.SATFINITE.E4M3.F32.PACK_AB_MERGE_C R33, RZ, R32, RZ ;  /* 0x00000020ff21723e */ /* 0x002fe400048070ff */
[----:B------:R-:W-:-:S03]  /*5bd0*/  PRMT R32, RZ, 0x7610, R32 ;  /* 0x00007610ff207816 */ /* 0x000fc60000000020 */
[----:B------:R1:W-:Y:S01]  /*5be0*/  @!P2 STG.E.U8 desc[UR14][R26.64+0x1], R33 ;  /* 0x000001211a00a986 */ /* 0x0003e2000c10110e */
[----:B------:R-:W-:Y:S05]  /*5bf0*/  @P4 BRA `(.L_x_42) ;  /* 0x0000000000044947 */ /* 0x000fea0003800000 */
[----:B------:R0:W5:Y:S02]  /*5c00*/  LDG.E.U8 R32, desc[UR14][R28.64+0x8] ;  /* 0x0000080e1c207981 */ /* 0x000164000c1e1100 */
.L_x_42:
[----:B------:R-:W-:Y:S05]  /*5c10*/  BSYNC B1 ;  /* 0x0000000000017941 */ /* 0x000fea0003800000 */
.L_x_41:
        /* <DEDUP_REMOVED lines=12> */
.L_x_44:
[----:B------:R-:W-:Y:S05]  /*5ce0*/  BSYNC B1 ;  /* 0x0000000000017941 */ /* 0x000fea0003800000 */
.L_x_43:
        /* <DEDUP_REMOVED lines=12> */
.L_x_46:
[----:B------:R-:W-:Y:S05]  /*5db0*/  BSYNC B1 ;  /* 0x0000000000017941 */ /* 0x000fea0003800000 */
.L_x_45:
        /* <DEDUP_REMOVED lines=12> */
.L_x_48:
[----:B------:R-:W-:Y:S05]  /*5e80*/  BSYNC B1 ;  /* 0x0000000000017941 */ /* 0x000fea0003800000 */
.L_x_47:
        /* <DEDUP_REMOVED lines=12> */
.L_x_50:
[----:B------:R-:W-:Y:S05]  /*5f50*/  BSYNC B1 ;  /* 0x0000000000017941 */ /* 0x000fea0003800000 */
.L_x_49:
        /* <DEDUP_REMOVED lines=12> */
.L_x_52:
[----:B------:R-:W-:Y:S05]  /*6020*/  BSYNC B1 ;  /* 0x0000000000017941 */ /* 0x000fea0003800000 */
.L_x_51:
        /* <DEDUP_REMOVED lines=12> */
.L_x_54:
[----:B------:R-:W-:Y:S05]  /*60f0*/  BSYNC B1 ;  /* 0x0000000000017941 */ /* 0x000fea0003800000 */
.L_x_53:
        /* <DEDUP_REMOVED lines=12> */
.L_x_56:
[----:B------:R-:W-:Y:S05]  /*61c0*/  BSYNC B1 ;  /* 0x0000000000017941 */ /* 0x000fea0003800000 */
.L_x_55:
        /* <DEDUP_REMOVED lines=12> */
.L_x_58:
[----:B------:R-:W-:Y:S05]  /*6290*/  BSYNC B1 ;  /* 0x0000000000017941 */ /* 0x000fea0003800000 */
.L_x_57:
        /* <DEDUP_REMOVED lines=12> */
.L_x_60:
[----:B------:R-:W-:Y:S05]  /*6360*/  BSYNC B1 ;  /* 0x0000000000017941 */ /* 0x000fea0003800000 */
.L_x_59:
        /* <DEDUP_REMOVED lines=12> */
.L_x_62:
[----:B------:R-:W-:Y:S05]  /*6430*/  BSYNC B1 ;  /* 0x0000000000017941 */ /* 0x000fea0003800000 */
.L_x_61:
        /* <DEDUP_REMOVED lines=12> */
.L_x_64:
[----:B------:R-:W-:Y:S05]  /*6500*/  BSYNC B1 ;  /* 0x0000000000017941 */ /* 0x000fea0003800000 */
.L_x_63:
        /* <DEDUP_REMOVED lines=12> */
.L_x_66:
[----:B------:R-:W-:Y:S05]  /*65d0*/  BSYNC B1 ;  /* 0x0000000000017941 */ /* 0x000fea0003800000 */
.L_x_65:
        /* <DEDUP_REMOVED lines=12> */
.L_x_68:
[----:B------:R-:W-:Y:S05]  /*66a0*/  BSYNC B1 ;  /* 0x0000000000017941 */ /* 0x000fea0003800000 */
.L_x_67:
        /* <DEDUP_REMOVED lines=12> */
.L_x_70:
[----:B------:R-:W-:Y:S05]  /*6770*/  BSYNC B1 ;  /* 0x0000000000017941 */ /* 0x000fea0003800000 */
.L_x_69:
        /* <DEDUP_REMOVED lines=12> */
.L_x_72:
[----:B------:R-:W-:Y:S05]  /*6840*/  BSYNC B1 ;  /* 0x0000000000017941 */ /* 0x000fea0003800000 */
.L_x_71:
        /* <DEDUP_REMOVED lines=12> */
.L_x_74:
[----:B------:R-:W-:Y:S05]  /*6910*/  BSYNC B1 ;  /* 0x0000000000017941 */ /* 0x000fea0003800000 */
.L_x_73:
        /* <DEDUP_REMOVED lines=12> */
.L_x_76:
[----:B------:R-:W-:Y:S05]  /*69e0*/  BSYNC B1 ;  /* 0x0000000000017941 */ /* 0x000fea0003800000 */
.L_x_75:
        /* <DEDUP_REMOVED lines=12> */
.L_x_78:
[----:B------:R-:W-:Y:S05]  /*6ab0*/  BSYNC B1 ;  /* 0x0000000000017941 */ /* 0x000fea0003800000 */
.L_x_77:
        /* <DEDUP_REMOVED lines=12> */
.L_x_80:
[----:B------:R-:W-:Y:S05]  /*6b80*/  BSYNC B1 ;  /* 0x0000000000017941 */ /* 0x000fea0003800000 */
.L_x_79:
        /* <DEDUP_REMOVED lines=12> */
.L_x_82:
[----:B------:R-:W-:Y:S05]  /*6c50*/  BSYNC B1 ;  /* 0x0000000000017941 */ /* 0x000fea0003800000 */
.L_x_81:
        /* <DEDUP_REMOVED lines=12> */
.L_x_84:
[----:B------:R-:W-:Y:S05]  /*6d20*/  BSYNC B1 ;  /* 0x0000000000017941 */ /* 0x000fea0003800000 */
.L_x_83:
        /* <DEDUP_REMOVED lines=12> */
.L_x_86:
[----:B------:R-:W-:Y:S05]  /*6df0*/  BSYNC B1 ;  /* 0x0000000000017941 */ /* 0x000fea0003800000 */
.L_x_85:
        /* <DEDUP_REMOVED lines=12> */
.L_x_88:
[----:B------:R-:W-:Y:S05]  /*6ec0*/  BSYNC B1 ;  /* 0x0000000000017941 */ /* 0x000fea0003800000 */
.L_x_87:
        /* <DEDUP_REMOVED lines=12> */
.L_x_90:
[----:B------:R-:W-:Y:S05]  /*6f90*/  BSYNC B1 ;  /* 0x0000000000017941 */ /* 0x000fea0003800000 */
.L_x_89:
        /* <DEDUP_REMOVED lines=12> */
.L_x_92:
[----:B------:R-:W-:Y:S05]  /*7060*/  BSYNC B1 ;  /* 0x0000000000017941 */ /* 0x000fea0003800000 */
.L_x_91:
        /* <DEDUP_REMOVED lines=12> */
.L_x_94:
[----:B------:R-:W-:Y:S05]  /*7130*/  BSYNC B1 ;  /* 0x0000000000017941 */ /* 0x000fea0003800000 */
.L_x_93:
        /* <DEDUP_REMOVED lines=12> */
.L_x_96:
[----:B------:R-:W-:Y:S05]  /*7200*/  BSYNC B1 ;  /* 0x0000000000017941 */ /* 0x000fea0003800000 */
.L_x_95:
        /* <DEDUP_REMOVED lines=12> */
.L_x_98:
[----:B------:R-:W-:Y:S05]  /*72d0*/  BSYNC B1 ;  /* 0x0000000000017941 */ /* 0x000fea0003800000 */
.L_x_97:
        /* <DEDUP_REMOVED lines=12> */
.L_x_100:
[----:B------:R-:W-:Y:S05]  /*73a0*/  BSYNC B1 ;  /* 0x0000000000017941 */ /* 0x000fea0003800000 */
.L_x_99:
        /* <DEDUP_REMOVED lines=12> */
.L_x_102:
[----:B------:R-:W-:Y:S05]  /*7470*/  BSYNC B1 ;  /* 0x0000000000017941 */ /* 0x000fea0003800000 */
.L_x_101:
        /* <DEDUP_REMOVED lines=12> */
.L_x_104:
[----:B------:R-:W-:Y:S05]  /*7540*/  BSYNC B1 ;  /* 0x0000000000017941 */ /* 0x000fea0003800000 */
.L_x_103:
        /* <DEDUP_REMOVED lines=12> */
.L_x_106:
[----:B------:R-:W-:Y:S05]  /*7610*/  BSYNC B1 ;  /* 0x0000000000017941 */ /* 0x000fea0003800000 */
.L_x_105:
        /* <DEDUP_REMOVED lines=12> */
.L_x_108:
[----:B------:R-:W-:Y:S05]  /*76e0*/  BSYNC B1 ;  /* 0x0000000000017941 */ /* 0x000fea0003800000 */
.L_x_107:
        /* <DEDUP_REMOVED lines=12> */
.L_x_110:
[----:B------:R-:W-:Y:S05]  /*77b0*/  BSYNC B1 ;  /* 0x0000000000017941 */ /* 0x000fea0003800000 */
.L_x_109:
        /* <DEDUP_REMOVED lines=12> */
.L_x_112:
[----:B------:R-:W-:Y:S05]  /*7880*/  BSYNC B1 ;  /* 0x0000000000017941 */ /* 0x000fea0003800000 */
.L_x_111:
        /* <DEDUP_REMOVED lines=12> */
.L_x_114:
[----:B------:R-:W-:Y:S05]  /*7950*/  BSYNC B1 ;  /* 0x0000000000017941 */ /* 0x000fea0003800000 */
.L_x_113:
        /* <DEDUP_REMOVED lines=12> */
.L_x_116:
[----:B------:R-:W-:Y:S05]  /*7a20*/  BSYNC B1 ;  /* 0x0000000000017941 */ /* 0x000fea0003800000 */
.L_x_115:
        /* <DEDUP_REMOVED lines=12> */
.L_x_118:
[----:B------:R-:W-:Y:S05]  /*7af0*/  BSYNC B1 ;  /* 0x0000000000017941 */ /* 0x000fea0003800000 */
.L_x_117:
        /* <DEDUP_REMOVED lines=12> */
.L_x_120:
[----:B------:R-:W-:Y:S05]  /*7bc0*/  BSYNC B1 ;  /* 0x0000000000017941 */ /* 0x000fea0003800000 */
.L_x_119:
        /* <DEDUP_REMOVED lines=12> */
.L_x_122:
[----:B------:R-:W-:Y:S05]  /*7c90*/  BSYNC B1 ;  /* 0x0000000000017941 */ /* 0x000fea0003800000 */
.L_x_121:
        /* <DEDUP_REMOVED lines=12> */
.L_x_124:
[----:B------:R-:W-:Y:S05]  /*7d60*/  BSYNC B1 ;  /* 0x0000000000017941 */ /* 0x000fea0003800000 */
.L_x_123:
        /* <DEDUP_REMOVED lines=12> */
.L_x_126:
[----:B------:R-:W-:Y:S05]  /*7e30*/  BSYNC B1 ;  /* 0x0000000000017941 */ /* 0x000fea0003800000 */
.L_x_125:
        /* <DEDUP_REMOVED lines=12> */
.L_x_128:
[----:B------:R-:W-:Y:S05]  /*7f00*/  BSYNC B1 ;  /* 0x0000000000017941 */ /* 0x000fea0003800000 */
.L_x_127:
        /* <DEDUP_REMOVED lines=12> */
.L_x_130:
[----:B------:R-:W-:Y:S05]  /*7fd0*/  BSYNC B1 ;  /* 0x0000000000017941 */ /* 0x000fea0003800000 */
.L_x_129:
        /* <DEDUP_REMOVED lines=12> */
.L_x_132:
[----:B------:R-:W-:Y:S05]  /*80a0*/  BSYNC B1 ;  /* 0x0000000000017941 */ /* 0x000fea0003800000 */
.L_x_131:
        /* <DEDUP_REMOVED lines=12> */
.L_x_134:
[----:B------:R-:W-:Y:S05]  /*8170*/  BSYNC B1 ;  /* 0x0000000000017941 */ /* 0x000fea0003800000 */
.L_x_133:
        /* <DEDUP_REMOVED lines=12> */
.L_x_136:
[----:B------:R-:W-:Y:S05]  /*8240*/  BSYNC B1 ;  /* 0x0000000000017941 */ /* 0x000fea0003800000 */
.L_x_135:
        /* <DEDUP_REMOVED lines=12> */
.L_x_138:
[----:B------:R-:W-:Y:S05]  /*8310*/  BSYNC B1 ;  /* 0x0000000000017941 */ /* 0x000fea0003800000 */
.L_x_137:
        /* <DEDUP_REMOVED lines=12> */
.L_x_140:
[----:B------:R-:W-:Y:S05]  /*83e0*/  BSYNC B1 ;  /* 0x0000000000017941 */ /* 0x000fea0003800000 */
.L_x_139:
        /* <DEDUP_REMOVED lines=12> */
.L_x_142:
[----:B------:R-:W-:Y:S05]  /*84b0*/  BSYNC B1 ;  /* 0x0000000000017941 */ /* 0x000fea0003800000 */
.L_x_141:
        /* <DEDUP_REMOVED lines=12> */
.L_x_144:
[----:B------:R-:W-:Y:S05]  /*8580*/  BSYNC B1 ;  /* 0x0000000000017941 */ /* 0x000fea0003800000 */
.L_x_143:
        /* <DEDUP_REMOVED lines=12> */
.L_x_146:
[----:B------:R-:W-:Y:S05]  /*8650*/  BSYNC B1 ;  /* 0x0000000000017941 */ /* 0x000fea0003800000 */
.L_x_145:
        /* <DEDUP_REMOVED lines=12> */
.L_x_148:
[----:B------:R-:W-:Y:S05]  /*8720*/  BSYNC B1 ;  /* 0x0000000000017941 */ /* 0x000fea0003800000 */
.L_x_147:
        /* <DEDUP_REMOVED lines=12> */
.L_x_150:
[----:B------:R-:W-:Y:S05]  /*87f0*/  BSYNC B1 ;  /* 0x0000000000017941 */ /* 0x000fea0003800000 */
.L_x_149:
        /* <DEDUP_REMOVED lines=12> */
.L_x_152:
[----:B------:R-:W-:Y:S05]  /*88c0*/  BSYNC B1 ;  /* 0x0000000000017941 */ /* 0x000fea0003800000 */
.L_x_151:
        /* <DEDUP_REMOVED lines=12> */
.L_x_154:
[----:B------:R-:W-:Y:S05]  /*8990*/  BSYNC B1 ;  /* 0x0000000000017941 */ /* 0x000fea0003800000 */
.L_x_153:
        /* <DEDUP_REMOVED lines=12> */
.L_x_156:
[----:B------:R-:W-:Y:S05]  /*8a60*/  BSYNC B1 ;  /* 0x0000000000017941 */ /* 0x000fea0003800000 */
.L_x_155:
        /* <DEDUP_REMOVED lines=12> */
.L_x_158:
[----:B------:R-:W-:Y:S05]  /*8b30*/  BSYNC B1 ;  /* 0x0000000000017941 */ /* 0x000fea0003800000 */
.L_x_157:
        /* <DEDUP_REMOVED lines=12> */
.L_x_160:
[----:B------:R-:W-:Y:S05]  /*8c00*/  BSYNC B1 ;  /* 0x0000000000017941 */ /* 0x000fea0003800000 */
.L_x_159:
        /* <DEDUP_REMOVED lines=12> */
.L_x_162:
[----:B------:R-:W-:Y:S05]  /*8cd0*/  BSYNC B1 ;  /* 0x0000000000017941 */ /* 0x000fea0003800000 */
.L_x_161:
        /* <DEDUP_REMOVED lines=12> */
.L_x_164:
[----:B------:R-:W-:Y:S05]  /*8da0*/  BSYNC B1 ;  /* 0x0000000000017941 */ /* 0x000fea0003800000 */
.L_x_163:
        /* <DEDUP_REMOVED lines=12> */
.L_x_166:
[----:B------:R-:W-:Y:S05]  /*8e70*/  BSYNC B1 ;  /* 0x0000000000017941 */ /* 0x000fea0003800000 */
.L_x_165:
        /* <DEDUP_REMOVED lines=12> */
.L_x_168:
[----:B------:R-:W-:Y:S05]  /*8f40*/  BSYNC B1 ;  /* 0x0000000000017941 */ /* 0x000fea0003800000 */
.L_x_167:
        /* <DEDUP_REMOVED lines=12> */
.L_x_170:
[----:B------:R-:W-:Y:S05]  /*9010*/  BSYNC B1 ;  /* 0x0000000000017941 */ /* 0x000fea0003800000 */
.L_x_169:
        /* <DEDUP_REMOVED lines=12> */
.L_x_172:
[----:B------:R-:W-:Y:S05]  /*90e0*/  BSYNC B1 ;  /* 0x0000000000017941 */ /* 0x000fea0003800000 */
.L_x_171:
        /* <DEDUP_REMOVED lines=12> */
.L_x_174:
[----:B------:R-:W-:Y:S05]  /*91b0*/  BSYNC B1 ;  /* 0x0000000000017941 */ /* 0x000fea0003800000 */
.L_x_173:
        /* <DEDUP_REMOVED lines=12> */
.L_x_176:
[----:B------:R-:W-:Y:S05]  /*9280*/  BSYNC B1 ;  /* 0x0000000000017941 */ /* 0x000fea0003800000 */
.L_x_175:
        /* <DEDUP_REMOVED lines=12> */
.L_x_178:
[----:B------:R-:W-:Y:S05]  /*9350*/  BSYNC B1 ;  /* 0x0000000000017941 */ /* 0x000fea0003800000 */
.L_x_177:
        /* <DEDUP_REMOVED lines=12> */
.L_x_180:
[----:B------:R-:W-:Y:S05]  /*9420*/  BSYNC B1 ;  /* 0x0000000000017941 */ /* 0x000fea0003800000 */
.L_x_179:
        /* <DEDUP_REMOVED lines=12> */
.L_x_182:
[----:B------:R-:W-:Y:S05]  /*94f0*/  BSYNC B1 ;  /* 0x0000000000017941 */ /* 0x000fea0003800000 */
.L_x_181:
        /* <DEDUP_REMOVED lines=12> */
.L_x_184:
[----:B------:R-:W-:Y:S05]  /*95c0*/  BSYNC B1 ;  /* 0x0000000000017941 */ /* 0x000fea0003800000 */
.L_x_183:
        /* <DEDUP_REMOVED lines=12> */
.L_x_186:
[----:B------:R-:W-:Y:S05]  /*9690*/  BSYNC B1 ;  /* 0x0000000000017941 */ /* 0x000fea0003800000 */
.L_x_185:
        /* <DEDUP_REMOVED lines=12> */
.L_x_188:
[----:B------:R-:W-:Y:S05]  /*9760*/  BSYNC B1 ;  /* 0x0000000000017941 */ /* 0x000fea0003800000 */
.L_x_187:
[----:B-----5:R-:W-:Y:S01]  /*9770*/  LOP3.LUT R32, R32, 0xff, RZ, 0xc0, !PT ;  /* 0x000000ff20207812 */ /* 0x020fe200078ec0ff */
[----:B------:R-:W-:Y:S01]  /*9780*/  BSSY B1, `(.L_x_189) ;  /* 0x000000b000017945 */ /* 0x000fe20003800000 */
[----:B------:R-:W-:Y:S02]  /*9790*/  ISETP.LT.OR P4, PT, R35, 0x99, !P1 ;  /* 0x000000992300780c */ /* 0x000fe40004f81670 */
[----:B------:R-:W-:-:S05]  /*97a0*/  F2FP.F16.E4M3.UNPACK_B R32, R32 ;  /* 0x00000020ff20723e */ /* 0x000fca00020006ff */
[----:B------:R-:W-:-:S05]  /*97b0*/  HADD2.F32 R32, -RZ, R32.H0_H0 ;  /* 0x20000020ff207230 */ /* 0x000fca0000004100 */
[----:B------:R-:W-:-:S04]  /*97c0*/  FMUL R32, R32, UR22 ;  /* 0x0000001620207c20 */ /* 0x000fc80008400000 */
[----:B------:R-:W-:Y:S01]  /*97d0*/  FFMA R32, R23, UR21, R32 ;  /* 0x0000001517207c23 */ /* 0x000fe20008000020 */
[----:B------:R-:W-:-:S04]  /*97e0*/  PRMT R23, RZ, 0x7610, R23 ;  /* 0x00007610ff177816 */ /* 0x000fc80000000017 */
[----:B-1----:R-:W-:-:S05]  /*97f0*/  F2FP.SATFINITE.E4M3.F32.PACK_AB_MERGE_C R33, RZ, R32, RZ ;  /* 0x00000020ff21723e */ /* 0x002fca00048070ff */
[----:B------:R1:W-:Y:S01]  /*9800*/  @!P2 STG.E.U8 desc[UR14][R24.64+0x99], R33 ;  /* 0x000099211800a986 */ /* 0x0003e2000c10110e */
[----:B------:R-:W-:Y:S05]  /*9810*/  @P4 BRA `(.L_x_190) ;  /* 0x0000000000044947 */ /* 0x000fea0003800000 */
[----:B------:R0:W5:Y:S02]  /*9820*/  LDG.E.U8 R23, desc[UR14][R30.64+0x98] ;  /* 0x0000980e1e177981 */ /* 0x000164000c1e1100 */
.L_x_190:
[----:B------:R-:W-:Y:S05]  /*9830*/  BSYNC B1 ;  /* 0x0000000000017941 */ /* 0x000fea0003800000 */
.L_x_189:
        /* <DEDUP_REMOVED lines=8> */
[----:B------:R-:W-:-:S05]  /*98c0*/  F2FP.SATFINITE.E4M3.F32.PACK_AB_MERGE_C R23, RZ, R23, RZ ;  /* 0x00000017ff17723e */ /* 0x000fca00048070ff */
[----:B------:R0:W-:Y:S01]  /*98d0*/  @!P4 STG.E.U8 desc[UR14][R26.64+0x98], R23 ;  /* 0x000098171a00c986 */ /* 0x0001e2000c10110e */
[----:B------:R-:W-:Y:S05]  /*98e0*/  @P2 BRA `(.L_x_192) ;  /* 0x0000000000042947 */ /* 0x000fea0003800000 */
[----:B------:R0:W5:Y:S02]  /*98f0*/  LDG.E.U8 R22, desc[UR14][R30.64+0x99] ;  /* 0x0000990e1e167981 */ /* 0x000164000c1e1100 */
.L_x_192:
[----:B------:R-:W-:Y:S05]  /*9900*/  BSYNC B1 ;  /* 0x0000000000017941 */ /* 0x000fea0003800000 */
.L_x_191:
        /* <DEDUP_REMOVED lines=8> */
[----:B0-----:R-:W-:-:S05]  /*9990*/  F2FP.SATFINITE.E4M3.F32.PACK_AB_MERGE_C R23, RZ, R22, RZ ;  /* 0x00000016ff17723e */ /* 0x001fca00048070ff */
[----:B------:R0:W-:Y:S01]  /*99a0*/  @!P2 STG.E.U8 desc[UR14][R26.64+0x99], R23 ;  /* 0x000099171a00a986 */ /* 0x0001e2000c10110e */
[----:B------:R-:W-:Y:S05]  /*99b0*/  @P4 BRA `(.L_x_194) ;  /* 0x0000000000044947 */ /* 0x000fea0003800000 */
[----:B------:R0:W5:Y:S02]  /*99c0*/  LDG.E.U8 R21, desc[UR14][R28.64+0xa0] ;  /* 0x0000a00e1c157981 */ /* 0x000164000c1e1100 */
.L_x_194:
[----:B------:R-:W-:Y:S05]  /*99d0*/  BSYNC B1 ;  /* 0x0000000000017941 */ /* 0x000fea0003800000 */
.L_x_193:
        /* <DEDUP_REMOVED lines=12> */
.L_x_196:
[----:B------:R-:W-:Y:S05]  /*9aa0*/  BSYNC B1 ;  /* 0x0000000000017941 */ /* 0x000fea0003800000 */
.L_x_195:
        /* <DEDUP_REMOVED lines=12> */
.L_x_198:
[----:B------:R-:W-:Y:S05]  /*9b70*/  BSYNC B1 ;  /* 0x0000000000017941 */ /* 0x000fea0003800000 */
.L_x_197:
        /* <DEDUP_REMOVED lines=12> */
.L_x_200:
[----:B------:R-:W-:Y:S05]  /*9c40*/  BSYNC B1 ;  /* 0x0000000000017941 */ /* 0x000fea0003800000 */
.L_x_199:
        /* <DEDUP_REMOVED lines=12> */
.L_x_202:
[----:B------:R-:W-:Y:S05]  /*9d10*/  BSYNC B1 ;  /* 0x0000000000017941 */ /* 0x000fea0003800000 */
.L_x_201:
        /* <DEDUP_REMOVED lines=12> */
.L_x_204:
[----:B------:R-:W-:Y:S05]  /*9de0*/  BSYNC B1 ;  /* 0x0000000000017941 */ /* 0x000fea0003800000 */
.L_x_203:
        /* <DEDUP_REMOVED lines=12> */
.L_x_206:
[----:B------:R-:W-:Y:S05]  /*9eb0*/  BSYNC B1 ;  /* 0x0000000000017941 */ /* 0x000fea0003800000 */
.L_x_205:
        /* <DEDUP_REMOVED lines=12> */
.L_x_208:
[----:B------:R-:W-:Y:S05]  /*9f80*/  BSYNC B1 ;  /* 0x0000000000017941 */ /* 0x000fea0003800000 */
.L_x_207:
        /* <DEDUP_REMOVED lines=12> */
.L_x_210:
[----:B------:R-:W-:Y:S05]  /*a050*/  BSYNC B1 ;  /* 0x0000000000017941 */ /* 0x000fea0003800000 */
.L_x_209:
        /* <DEDUP_REMOVED lines=12> */
.L_x_212:
[----:B------:R-:W-:Y:S05]  /*a120*/  BSYNC B1 ;  /* 0x0000000000017941 */ /* 0x000fea0003800000 */
.L_x_211:
        /* <DEDUP_REMOVED lines=12> */
.L_x_214:
[----:B------:R-:W-:Y:S05]  /*a1f0*/  BSYNC B1 ;  /* 0x0000000000017941 */ /* 0x000fea0003800000 */
.L_x_213:
        /* <DEDUP_REMOVED lines=12> */
.L_x_216:
[----:B------:R-:W-:Y:S05]  /*a2c0*/  BSYNC B1 ;  /* 0x0000000000017941 */ /* 0x000fea0003800000 */
.L_x_215:
        /* <DEDUP_REMOVED lines=12> */
.L_x_218:
[----:B------:R-:W-:Y:S05]  /*a390*/  BSYNC B1 ;  /* 0x0000000000017941 */ /* 0x000fea0003800000 */
.L_x_217:
        /* <DEDUP_REMOVED lines=12> */
.L_x_220:
[----:B------:R-:W-:Y:S05]  /*a460*/  BSYNC B1 ;  /* 0x0000000000017941 */ /* 0x000fea0003800000 */
.L_x_219:
        /* <DEDUP_REMOVED lines=12> */
.L_x_222:
[----:B------:R-:W-:Y:S05]  /*a530*/  BSYNC B1 ;  /* 0x0000000000017941 */ /* 0x000fea0003800000 */
.L_x_221:
        /* <DEDUP_REMOVED lines=12> */
.L_x_224:
[----:B------:R-:W-:Y:S05]  /*a600*/  BSYNC B1 ;  /* 0x0000000000017941 */ /* 0x000fea0003800000 */
.L_x_223:
        /* <DEDUP_REMOVED lines=12> */
.L_x_226:
[----:B------:R-:W-:Y:S05]  /*a6d0*/  BSYNC B1 ;  /* 0x0000000000017941 */ /* 0x000fea0003800000 */
.L_x_225:
        /* <DEDUP_REMOVED lines=12> */
.L_x_228:
[----:B------:R-:W-:Y:S05]  /*a7a0*/  BSYNC B1 ;  /* 0x0000000000017941 */ /* 0x000fea0003800000 */
.L_x_227:
        /* <DEDUP_REMOVED lines=12> */
.L_x_230:
[----:B------:R-:W-:Y:S05]  /*a870*/  BSYNC B1 ;  /* 0x0000000000017941 */ /* 0x000fea0003800000 */
.L_x_229:
        /* <DEDUP_REMOVED lines=12> */
.L_x_232:
[----:B------:R-:W-:Y:S05]  /*a940*/  BSYNC B1 ;  /* 0x0000000000017941 */ /* 0x000fea0003800000 */
.L_x_231:
[----:B-----5:R-:W-:Y:S01]  /*a950*/  LOP3.LUT R2, R2, 0xff, RZ, 0xc0, !PT ;  /* 0x000000ff02027812 */ /* 0x020fe200078ec0ff */
[----:B------:R-:W-:Y:S01]  /*a960*/  BSSY B1, `(.L_x_233) ;  /* 0x000000b000017945 */ /* 0x000fe20003800000 */
[----:B------:R-:W-:Y:S02]  /*a970*/  ISETP.LT.OR P4, PT, R35, 0xc9, !P0 ;  /* 0x000000c92300780c */ /* 0x000fe40004781670 */
[----:B------:R-:W-:-:S05]  /*a980*/  F2FP.F16.E4M3.UNPACK_B R2, R2 ;  /* 0x00000002ff02723e */ /* 0x000fca00020006ff */
[----:B------:R-:W-:-:S05]  /*a990*/  HADD2.F32 R2, -RZ, R2.H0_H0 ;  /* 0x20000002ff027230 */ /* 0x000fca0000004100 */
[----:B0-----:R-:W-:-:S04]  /*a9a0*/  FMUL R3, R2, UR22 ;  /* 0x0000001602037c20 */ /* 0x001fc80008400000 */
[----:B------:R-:W-:Y:S01]  /*a9b0*/  FFMA R3, R0, UR21, R3 ;  /* 0x0000001500037c23 */ /* 0x000fe20008000003 */
[----:B------:R-:W-:-:S04]  /*a9c0*/  PRMT R0, RZ, 0x7610, R0 ;  /* 0x00007610ff007816 */ /* 0x000fc80000000000 */
[----:B------:R-:W-:-:S05]  /*a9d0*/  F2FP.SATFINITE.E4M3.F32.PACK_AB_MERGE_C R3, RZ, R3, RZ ;  /* 0x00000003ff03723e */ /* 0x000fca00048070ff */
[----:B------:R0:W-:Y:S01]  /*a9e0*/  @!P2 STG.E.U8 desc[UR14][R26.64+0xc1], R3 ;  /* 0x0000c1031a00a986 */ /* 0x0001e2000c10110e */
[----:B------:R-:W-:Y:S05]  /*a9f0*/  @P4 BRA `(.L_x_234) ;  /* 0x0000000000044947 */ /* 0x000fea0003800000 */
[----:B------:R0:W5:Y:S02]  /*aa00*/  LDG.E.U8 R0, desc[UR14][R28.64+0xc8] ;  /* 0x0000c80e1c007981 */ /* 0x000164000c1e1100 */
.L_x_234:
[----:B------:R-:W-:Y:S05]  /*aa10*/  BSYNC B1 ;  /* 0x0000000000017941 */ /* 0x000fea0003800000 */
.L_x_233:
[----:B------:R-:W2:Y:S01]  /*aa20*/  LDL.LU R2, [R1] ;  /* 0x0000000001027983 */ /* 0x000ea20000300800 */
[----:B-----5:R-:W-:Y:S01]  /*aa30*/  LOP3.LUT R0, R0, 0xff, RZ, 0xc0, !PT ;  /* 0x000000ff00007812 */ /* 0x020fe200078ec0ff */
[----:B------:R-:W-:Y:S01]  /*aa40*/  BSSY B1, `(.L_x_235) ;  /* 0x000000b000017945 */ /* 0x000fe20003800000 */
[----:B------:R-:W-:Y:S02]  /*aa50*/  ISETP.LT.OR P2, PT, R35, 0xca, !P0 ;  /* 0x000000ca2300780c */ /* 0x000fe40004741670 */
[----:B------:R-:W-:-:S05]  /*aa60*/  F2FP.F16.E4M3.UNPACK_B R0, R0 ;  /* 0x00000000ff00723e */ /* 0x000fca00020006ff */
[----:B------:R-:W-:-:S05]  /*aa70*/  HADD2.F32 R0, -RZ, R0.H0_H0 ;  /* 0x20000000ff007230 */ /* 0x000fca0000004100 */
[----:B------:R-:W-:-:S04]  /*aa80*/  FMUL R0, R0, UR22 ;  /* 0x0000001600007c20 */ /* 0x000fc80008400000 */
[----:B--2---:R-:W-:-:S05]  /*aa90*/  FFMA R0, R2, UR21, R0 ;  /* 0x0000001502007c23 */ /* 0x004fca0008000000 */
[----:B0-----:R-:W-:Y:S02]  /*aaa0*/  F2FP.SATFINITE.E4M3.F32.PACK_AB_MERGE_C R3, RZ, R0, RZ ;  /* 0x00000000ff03723e */ /* 0x001fe400048070ff */
[----:B------:R-:W-:-:S03]  /*aab0*/  PRMT R0, RZ, 0x7610, R0 ;  /* 0x00007610ff007816 */ /* 0x000fc60000000000 */
[----:B------:R0:W-:Y:S01]  /*aac0*/  @!P4 STG.E.U8 desc[UR14][R24.64+0xc8], R3 ;  /* 0x0000c8031800c986 */ /* 0x0001e2000c10110e */
[----:B------:R-:W-:Y:S05]  /*aad0*/  @P2 BRA `(.L_x_236) ;  /* 0x0000000000042947 */ /* 0x000fea0003800000 */
[----:B------:R2:W5:Y:S02]  /*aae0*/  LDG.E.U8 R0, desc[UR14][R28.64+0xc9] ;  /* 0x0000c90e1c007981 */ /* 0x000564000c1e1100 */
.L_x_236:
[----:B------:R-:W-:Y:S05]  /*aaf0*/  BSYNC B1 ;  /* 0x0000000000017941 */ /* 0x000fea0003800000 */
.L_x_235:
[----:B------:R-:W3:Y:S01]  /*ab00*/  LDL.LU R2, [R1+0x4] ;  /* 0x0000040001027983 */ /* 0x000ee20000300800 */
[----:B-----5:R-:W-:Y:S01]  /*ab10*/  LOP3.LUT R0, R0, 0xff, RZ, 0xc0, !PT ;  /* 0x000000ff00007812 */ /* 0x020fe200078ec0ff */
[----:B------:R-:W-:Y:S01]  /*ab20*/  BSSY B1, `(.L_x_237) ;  /* 0x000000b000017945 */ /* 0x000fe20003800000 */
[----:B------:R-:W-:Y:S02]  /*ab30*/  ISETP.LT.OR P4, PT, R35, 0xc9, !P1 ;  /* 0x000000c92300780c */ /* 0x000fe40004f81670 */
[----:B------:R-:W-:-:S05]  /*ab40*/  F2FP.F16.E4M3.UNPACK_B R0, R0 ;  /* 0x00000000ff00723e */ /* 0x000fca00020006ff */
[----:B------:R-:W-:-:S05]  /*ab50*/  HADD2.F32 R0, -RZ, R0.H0_H0 ;  /* 0x20000000ff007230 */ /* 0x000fca0000004100 */
[----:B------:R-:W-:-:S04]  /*ab60*/  FMUL R0, R0, UR22 ;  /* 0x0000001600007c20 */ /* 0x000fc80008400000 */
[----:B---3--:R-:W-:-:S05]  /*ab70*/  FFMA R0, R2, UR21, R0 ;  /* 0x0000001502007c23 */ /* 0x008fca0008000000 */
[----:B0-----:R-:W-:Y:S02]  /*ab80*/  F2FP.SATFINITE.E4M3.F32.PACK_AB_MERGE_C R3, RZ, R0, RZ ;  /* 0x00000000ff03723e */ /* 0x001fe400048070ff */
[----:B------:R-:W-:-:S03]  /*ab90*/  PRMT R0, RZ, 0x7610, R0 ;  /* 0x00007610ff007816 */ /* 0x000fc60000000000 */
[----:B------:R0:W-:Y:S01]  /*aba0*/  @!P2 STG.E.U8 desc[UR14][R24.64+0xc9], R3 ;  /* 0x0000c9031800a986 */ /* 0x0001e2000c10110e */
[----:B------:R-:W-:Y:S05]  /*abb0*/  @P4 BRA `(.L_x_238) ;  /* 0x0000000000044947 */ /* 0x000fea0003800000 */
[----:B------:R3:W5:Y:S02]  /*abc0*/  LDG.E.U8 R0, desc[UR14][R30.64+0xc8] ;  /* 0x0000c80e1e007981 */ /* 0x000764000c1e1100 */
.L_x_238:
[----:B------:R-:W-:Y:S05]  /*abd0*/  BSYNC B1 ;  /* 0x0000000000017941 */ /* 0x000fea0003800000 */
.L_x_237:
[----:B------:R-:W2:Y:S01]  /*abe0*/  LDL.LU R2, [R1+0x8] ;  /* 0x0000080001027983 */ /* 0x000ea20000300800 */
        /* <DEDUP_REMOVED lines=12> */
.L_x_240:
[----:B------:R-:W-:Y:S05]  /*acb0*/  BSYNC B1 ;  /* 0x0000000000017941 */ /* 0x000fea0003800000 */
.L_x_239:
        /* <DEDUP_REMOVED lines=13> */
.L_x_242:
[----:B------:R-:W-:Y:S05]  /*ad90*/  BSYNC B1 ;  /* 0x0000000000017941 */ /* 0x000fea0003800000 */
.L_x_241:
        /* <DEDUP_REMOVED lines=13> */
.L_x_244:
[----:B------:R-:W-:Y:S05]  /*ae70*/  BSYNC B1 ;  /* 0x0000000000017941 */ /* 0x000fea0003800000 */
.L_x_243:
        /* <DEDUP_REMOVED lines=13> */
.L_x_246:
[----:B------:R-:W-:Y:S05]  /*af50*/  BSYNC B1 ;  /* 0x0000000000017941 */ /* 0x000fea0003800000 */
.L_x_245:
        /* <DEDUP_REMOVED lines=13> */
.L_x_248:
[----:B------:R-:W-:Y:S05]  /*b030*/  BSYNC B1 ;  /* 0x0000000000017941 */ /* 0x000fea0003800000 */
.L_x_247:
        /* <DEDUP_REMOVED lines=13> */
.L_x_250:
[----:B------:R-:W-:Y:S05]  /*b110*/  BSYNC B1 ;  /* 0x0000000000017941 */ /* 0x000fea0003800000 */
.L_x_249:
        /* <DEDUP_REMOVED lines=13> */
.L_x_252:
[----:B------:R-:W-:Y:S05]  /*b1f0*/  BSYNC B1 ;  /* 0x0000000000017941 */ /* 0x000fea0003800000 */
.L_x_251:
        /* <DEDUP_REMOVED lines=13> */
.L_x_254:
[----:B------:R-:W-:Y:S05]  /*b2d0*/  BSYNC B1 ;  /* 0x0000000000017941 */ /* 0x000fea0003800000 */
.L_x_253:
        /* <DEDUP_REMOVED lines=13> */
.L_x_256:
[----:B------:R-:W-:Y:S05]  /*b3b0*/  BSYNC B1 ;  /* 0x0000000000017941 */ /* 0x000fea0003800000 */
.L_x_255:
        /* <DEDUP_REMOVED lines=13> */
.L_x_258:
[----:B------:R-:W-:Y:S05]  /*b490*/  BSYNC B1 ;  /* 0x0000000000017941 */ /* 0x000fea0003800000 */
.L_x_257:
        /* <DEDUP_REMOVED lines=13> */
.L_x_260:
[----:B------:R-:W-:Y:S05]  /*b570*/  BSYNC B1 ;  /* 0x0000000000017941 */ /* 0x000fea0003800000 */
.L_x_259:
        /* <DEDUP_REMOVED lines=13> */
.L_x_262:
[----:B------:R-:W-:Y:S05]  /*b650*/  BSYNC B1 ;  /* 0x0000000000017941 */ /* 0x000fea0003800000 */
.L_x_261:
        /* <DEDUP_REMOVED lines=13> */
.L_x_264:
[----:B------:R-:W-:Y:S05]  /*b730*/  BSYNC B1 ;  /* 0x0000000000017941 */ /* 0x000fea0003800000 */
.L_x_263:
        /* <DEDUP_REMOVED lines=13> */
.L_x_266:
[----:B------:R-:W-:Y:S05]  /*b810*/  BSYNC B1 ;  /* 0x0000000000017941 */ /* 0x000fea0003800000 */
.L_x_265:
        /* <DEDUP_REMOVED lines=13> */
.L_x_268:
[----:B------:R-:W-:Y:S05]  /*b8f0*/  BSYNC B1 ;  /* 0x0000000000017941 */ /* 0x000fea0003800000 */
.L_x_267:
        /* <DEDUP_REMOVED lines=13> */
.L_x_270:
[----:B------:R-:W-:Y:S05]  /*b9d0*/  BSYNC B1 ;  /* 0x0000000000017941 */ /* 0x000fea0003800000 */
.L_x_269:
        /* <DEDUP_REMOVED lines=13> */
.L_x_272:
[----:B------:R-:W-:Y:S05]  /*bab0*/  BSYNC B1 ;  /* 0x0000000000017941 */ /* 0x000fea0003800000 */
.L_x_271:
        /* <DEDUP_REMOVED lines=13> */
.L_x_274:
[----:B------:R-:W-:Y:S05]  /*bb90*/  BSYNC B1 ;  /* 0x0000000000017941 */ /* 0x000fea0003800000 */
.L_x_273:
        /* <DEDUP_REMOVED lines=13> */
.L_x_276:
[----:B------:R-:W-:Y:S05]  /*bc70*/  BSYNC B1 ;  /* 0x0000000000017941 */ /* 0x000fea0003800000 */
.L_x_275:
        /* <DEDUP_REMOVED lines=13> */
.L_x_278:
[----:B------:R-:W-:Y:S05]  /*bd50*/  BSYNC B1 ;  /* 0x0000000000017941 */ /* 0x000fea0003800000 */
.L_x_277:
        /* <DEDUP_REMOVED lines=13> */
.L_x_280:
[----:B------:R-:W-:Y:S05]  /*be30*/  BSYNC B1 ;  /* 0x0000000000017941 */ /* 0x000fea0003800000 */
.L_x_279:
        /* <DEDUP_REMOVED lines=13> */
.L_x_282:
[----:B------:R-:W-:Y:S05]  /*bf10*/  BSYNC B1 ;  /* 0x0000000000017941 */ /* 0x000fea0003800000 */
.L_x_281:
        /* <DEDUP_REMOVED lines=13> */
.L_x_284:
[----:B------:R-:W-:Y:S05]  /*bff0*/  BSYNC B1 ;  /* 0x0000000000017941 */ /* 0x000fea0003800000 */
.L_x_283:
        /* <DEDUP_REMOVED lines=13> */
.L_x_286:
[----:B------:R-:W-:Y:S05]  /*c0d0*/  BSYNC B1 ;  /* 0x0000000000017941 */ /* 0x000fea0003800000 */
.L_x_285:
        /* <DEDUP_REMOVED lines=13> */
.L_x_288:
[----:B------:R-:W-:Y:S05]  /*c1b0*/  BSYNC B1 ;  /* 0x0000000000017941 */ /* 0x000fea0003800000 */
.L_x_287:
[----:B------:R-:W-:Y:S05]  /*c1c0*/  @P1 BRA `(.L_x_289) ;  /* 0x00000020009c1947 */ /* 0x000fea0003800000 */
[----:B------:R-:W2:Y:S01]  /*c1d0*/  LDL.LU R2, [R1+0x6c] ;  /* 0x00006c0001027983 */ /* 0x000ea20000300800 */
[----:B-----5:R-:W-:-:S04]  /*c1e0*/  LOP3.LUT R0, R0, 0xff, RZ, 0xc0, !PT ;  /* 0x000000ff00007812 */ /* 0x020fc800078ec0ff */
[----:B------:R-:W-:-:S05]  /*c1f0*/  F2FP.F16.E4M3.UNPACK_B R0, R0 ;  /* 0x00000000ff00723e */ /* 0x000fca00020006ff */
[----:B------:R-:W-:-:S05]  /*c200*/  HADD2.F32 R0, -RZ, R0.H0_H0 ;  /* 0x20000000ff007230 */ /* 0x000fca0000004100 */
[----:B------:R-:W-:-:S04]  /*c210*/  FMUL R0, R0, UR22 ;  /* 0x0000001600007c20 */ /* 0x000fc80008400000 */
[----:B--2---:R-:W-:-:S05]  /*c220*/  FFMA R0, R2, UR21, R0 ;  /* 0x0000001502007c23 */ /* 0x004fca0008000000 */
[----:B0-----:R-:W-:-:S05]  /*c230*/  F2FP.SATFINITE.E4M3.F32.PACK_AB_MERGE_C R3, RZ, R0, RZ ;  /* 0x00000000ff03723e */ /* 0x001fca00048070ff */
[----:B------:R0:W-:Y:S01]  /*c240*/  STG.E.U8 desc[UR14][R26.64+0xf9], R3 ;  /* 0x0000f9031a007986 */ /* 0x0001e2000c10110e */
[----:B------:R-:W-:Y:S05]  /*c250*/  BRA `(.L_x_289) ;  /* 0x0000002000787947 */ /* 0x000fea0003800000 */
.L_x_32:
[----:B------:R-:W-:Y:S01]  /*c260*/  ISETP.GE.AND P1, PT, R38, 0x1, PT ;  /* 0x000000012600780c */ /* 0x000fe20003f26270 */
[----:B------:R-:W-:Y:S01]  /*c270*/  FMUL R228, R228, UR21 ;  /* 0x00000015e4e47c20 */ /* 0x000fe20008400000 */
[----:B------:R-:W-:Y:S01]  /*c280*/  FMUL R227, R227, UR21 ;  /* 0x00000015e3e37c20 */ /* 0x000fe20008400000 */
[----:B------:R-:W-:Y:S01]  /*c290*/  ISETP.GE.AND P0, PT, R38, 0x9, PT ;  /* 0x000000092600780c */ /* 0x000fe20003f06270 */
[----:B------:R-:W-:Y:S01]  /*c2a0*/  FMUL R226, R226, UR21 ;  /* 0x00000015e2e27c20 */ /* 0x000fe20008400000 */
[C---:B------:R-:W-:Y:S02]  /*c2b0*/  ISETP.LT.OR P4, PT, R35.reuse, 0x1, !P1 ;  /* 0x000000012300780c */ /* 0x040fe40004f81670 */
[----:B------:R-:W-:Y:S02]  /*c2c0*/  ISETP.LT.OR P5, PT, R35, 0x2, !P1 ;  /* 0x000000022300780c */ /* 0x000fe40004fa1670 */
[----:B------:R-:W-:Y:S02]  /*c2d0*/  F2FP.SATFINITE.E4M3.F32.PACK_AB_MERGE_C R29, RZ, R228, RZ ;  /* 0x000000e4ff1d723e */ /* 0x000fe400048070ff */
[----:B------:R-:W-:-:S02]  /*c2e0*/  F2FP.SATFINITE.E4M3.F32.PACK_AB_MERGE_C R227, RZ, R227, RZ ;  /* 0x000000e3ffe3723e */ /* 0x000fc400048070ff */
[----:B------:R-:W-:Y:S01]  /*c2f0*/  ISETP.LT.OR P2, PT, R35, 0x1, !P0 ;  /* 0x000000012300780c */ /* 0x000fe20004741670 */
[----:B------:R-:W-:-:S04]  /*c300*/  FMUL R225, R225, UR21 ;  /* 0x00000015e1e17c20 */ /* 0x000fc80008400000 */
[----:B------:R0:W-:Y:S01]  /*c310*/  @!P4 STG.E.U8 desc[UR14][R24.64], R29 ;  /* 0x0000001d1800c986 */ /* 0x0001e2000c10110e */
[----:B------:R-:W-:-:S03]  /*c320*/  ISETP.LT.OR P4, PT, R35, 0x2, !P0 ;  /* 0x000000022300780c */ /* 0x000fc60004781670 */
[----:B------:R1:W-:Y:S01]  /*c330*/  @!P5 STG.E.U8 desc[UR14][R24.64+0x1], R227 ;  /* 0x000001e31800d986 */ /* 0x0003e2000c10110e */
[C---:B------:R-:W-:Y:S01]  /*c340*/  ISETP.LT.OR P5, PT, R35.reuse, 0x9, !P1 ;  /* 0x000000092300780c */ /* 0x040fe20004fa1670 */
[----:B------:R-:W-:Y:S01]  /*c350*/  FMUL R224, R224, UR21 ;  /* 0x00000015e0e07c20 */ /* 0x000fe20008400000 */
[----:B------:R-:W-:Y:S01]  /*c360*/  ISETP.LT.OR P6, PT, R35, 0xa, !P1 ;  /* 0x0000000a2300780c */ /* 0x000fe20004fc1670 */
[----:B------:R-:W-:Y:S01]  /*c370*/  FMUL R223, R223, UR21 ;  /* 0x00000015dfdf7c20 */ /* 0x000fe20008400000 */
[----:B------:R-:W-:Y:S02]  /*c380*/  F2FP.SATFINITE.E4M3.F32.PACK_AB_MERGE_C R31, RZ, R226, RZ ;  /* 0x000000e2ff1f723e */ /* 0x000fe400048070ff */
[----:B------:R-:W-:Y:S02]  /*c390*/  F2FP.SATFINITE.E4M3.F32.PACK_AB_MERGE_C R225, RZ, R225, RZ ;  /* 0x000000e1ffe1723e */ /* 0x000fe400048070ff */
[----:B0-----:R-:W-:Y:S01]  /*c3a0*/  F2FP.SATFINITE.E4M3.F32.PACK_AB_MERGE_C R29, RZ, R224, RZ ;  /* 0x000000e0ff1d723e */ /* 0x001fe200048070ff */
[----:B------:R-:W-:Y:S01]  /*c3b0*/  @!P2 STG.E.U8 desc[UR14][R26.64], R31 ;  /* 0x0000001f1a00a986 */ /* 0x000fe2000c10110e */
[----:B------:R-:W-:-:S02]  /*c3c0*/  F2FP.SATFINITE.E4M3.F32.PACK_AB_MERGE_C R223, RZ, R223, RZ ;  /* 0x000000dfffdf723e */ /* 0x000fc400048070ff */
[C---:B------:R-:W-:Y:S01]  /*c3d0*/  ISETP.LT.OR P2, PT, R35.reuse, 0x9, !P0 ;  /* 0x000000092300780c */ /* 0x040fe20004741670 */
[----:B------:R-:W-:Y:S01]  /*c3e0*/  @!P4 STG.E.U8 desc[UR14][R26.64+0x1], R225 ;  /* 0x000001e11a00c986 */ /* 0x000fe2000c10110e */
[----:B------:R-:W-:-:S03]  /*c3f0*/  ISETP.LT.OR P4, PT, R35, 0xa, !P0 ;  /* 0x0000000a2300780c */ /* 0x000fc60004781670 */
[----:B------:R0:W-:Y:S01]  /*c400*/  @!P5 STG.E.U8 desc[UR14][R24.64+0x8], R29 ;  /* 0x0000081d1800d986 */ /* 0x0001e2000c10110e */
[----:B------:R-:W-:Y:S01]  /*c410*/  ISETP.LT.OR P5, PT, R35, 0x11, !P1 ;  /* 0x000000112300780c */ /* 0x000fe20004fa1670 */
[----:B------:R-:W-:Y:S01]  /*c420*/  FMUL R222, R222, UR21 ;  /* 0x00000015dede7c20 */ /* 0x000fe20008400000 */
[----:B------:R-:W-:Y:S01]  /*c430*/  FMUL R221, R221, UR21 ;  /* 0x00000015dddd7c20 */ /* 0x000fe20008400000 */
[----:B------:R-:W-:Y:S01]  /*c440*/  FMUL R220, R220, UR21 ;  /* 0x00000015dcdc7c20 */ /* 0x000fe20008400000 */
[----:B------:R-:W-:Y:S01]  /*c450*/  @!P6 STG.E.U8 desc[UR14][R24.64+0x9], R223 ;  /* 0x000009df1800e986 */ /* 0x000fe2000c10110e */
[----:B------:R-:W-:Y:S01]  /*c460*/  ISETP.LT.OR P6, PT, R35, 0x12, !P1 ;  /* 0x000000122300780c */ /* 0x000fe20004fc1670 */
[----:B------:R-:W-:Y:S01]  /*c470*/  FMUL R219, R219, UR21 ;  /* 0x00000015dbdb7c20 */ /* 0x000fe20008400000 */
[----:B------:R-:W-:Y:S01]  /*c480*/  F2FP.SATFINITE.E4M3.F32.PACK_AB_MERGE_C R33, RZ, R222, RZ ;  /* 0x000000deff21723e */ /* 0x000fe200048070ff */
[----:B-1----:R-:W2:Y:S01]  /*c490*/  LDL.LU R227, [R1+0x8] ;  /* 0x0000080001e37983 */ /* 0x002ea20000300800 */
[----:B------:R-:W-:-:S02]  /*c4a0*/  F2FP.SATFINITE.E4M3.F32.PACK_AB_MERGE_C R221, RZ, R221, RZ ;  /* 0x000000ddffdd723e */ /* 0x000fc400048070ff */
[----:B0-----:R-:W-:Y:S01]  /*c4b0*/  F2FP.SATFINITE.E4M3.F32.PACK_AB_MERGE_C R29, RZ, R220, RZ ;  /* 0x000000dcff1d723e */ /* 0x001fe200048070ff */
[----:B------:R-:W3:Y:S04]  /*c4c0*/  LDL.LU R226, [R1+0x4] ;  /* 0x0000040001e27983 */ /* 0x000ee80000300800 */
[----:B------:R-:W4:Y:S01]  /*c4d0*/  LDL.LU R224, [R1] ;  /* 0x0000000001e07983 */ /* 0x000f220000300800 */
[----:B------:R-:W-:-:S03]  /*c4e0*/  F2FP.SATFINITE.E4M3.F32.PACK_AB_MERGE_C R219, RZ, R219, RZ ;  /* 0x000000dbffdb723e */ /* 0x000fc600048070ff */
[----:B------:R-:W-:Y:S01]  /*c4f0*/  @!P2 STG.E.U8 desc[UR14][R26.64+0x8], R33 ;  /* 0x000008211a00a986 */ /* 0x000fe2000c10110e */
[----:B------:R-:W-:-:S03]  /*c500*/  ISETP.LT.OR P2, PT, R35, 0x11, !P0 ;  /* 0x000000112300780c */ /* 0x000fc60004741670 */
        /* <DEDUP_REMOVED lines=11> */
[----:B------:R-:W-:Y:S01]  /*c5c0*/  FMUL R214, R214, UR21 ;  /* 0x00000015d6d67c20 */ /* 0x000fe20008400000 */
[----:B------:R-:W-:Y:S01]  /*c5d0*/  F2FP.SATFINITE.E4M3.F32.PACK_AB_MERGE_C R217, RZ, R217, RZ ;  /* 0x000000d9ffd9723e */ /* 0x000fe200048070ff */
[----:B------:R-:W-:Y:S01]  /*c5e0*/  FMUL R213, R213, UR21 ;  /* 0x00000015d5d57c20 */ /* 0x000fe20008400000 */
[----:B0-----:R-:W-:Y:S01]  /*c5f0*/  F2FP.SATFINITE.E4M3.F32.PACK_AB_MERGE_C R29, RZ, R216, RZ ;  /* 0x000000d8ff1d723e */ /* 0x001fe200048070ff */
[----:B------:R-:W-:Y:S01]  /*c600*/  @!P2 STG.E.U8 desc[UR14][R26.64+0x10], R31 ;  /* 0x0000101f1a00a986 */ /* 0x000fe2000c10110e */
[----:B------:R-:W-:-:S02]  /*c610*/  F2FP.SATFINITE.E4M3.F32.PACK_AB_MERGE_C R215, RZ, R215, RZ ;  /* 0x000000d7ffd7723e */ /* 0x000fc400048070ff */
[C---:B------:R-:W-:Y:S01]  /*c620*/  ISETP.LT.OR P2, PT, R35.reuse, 0x19, !P0 ;  /* 0x000000192300780c */ /* 0x040fe20004741670 */
[----:B------:R-:W-:Y:S01]  /*c630*/  @!P4 STG.E.U8 desc[UR14][R26.64+0x11], R217 ;  /* 0x000011d91a00c986 */ /* 0x000fe2000c10110e */
[----:B------:R-:W-:-:S03]  /*c640*/  ISETP.LT.OR P4, PT, R35, 0x1a, !P0 ;  /* 0x0000001a2300780c */ /* 0x000fc60004781670 */
[----:B------:R0:W-:Y:S01]  /*c650*/  @!P5 STG.E.U8 desc[UR14][R24.64+0x18], R29 ;  /* 0x0000181d1800d986 */ /* 0x0001e2000c10110e */
[C---:B------:R-:W-:Y:S01]  /*c660*/  ISETP.LT.OR P5, PT, R35.reuse, 0x21, !P1 ;  /* 0x000000212300780c */ /* 0x040fe20004fa1670 */
[----:B------:R-:W-:Y:S02]  /*c670*/  FMUL R212, R212, UR21 ;  /* 0x00000015d4d47c20 */ /* 0x000fe40008400000 */
[----:B------:R-:W-:Y:S01]  /*c680*/  @!P6 STG.E.U8 desc[UR14][R24.64+0x19], R215 ;  /* 0x000019d71800e986 */ /* 0x000fe2000c10110e */
[----:B------:R-:W-:Y:S01]  /*c690*/  ISETP.LT.OR P6, PT, R35, 0x22, !P1 ;  /* 0x000000222300780c */ /* 0x000fe20004fc1670 */
[----:B------:R-:W-:Y:S01]  /*c6a0*/  FMUL R211, R211, UR21 ;  /* 0x00000015d3d37c20 */ /* 0x000fe20008400000 */
[----:B------:R-:W-:Y:S01]  /*c6b0*/  F2FP.SATFINITE.E4M3.F32.PACK_AB_MERGE_C R33, RZ, R214, RZ ;  /* 0x000000d6ff21723e */ /* 0x000fe200048070ff */
[----:B------:R-:W-:Y:S01]  /*c6c0*/  FMUL R210, R210, UR21 ;  /* 0x00000015d2d27c20 */ /* 0x000fe20008400000 */
[----:B------:R-:W-:Y:S01]  /*c6d0*/  F2FP.SATFINITE.E4M3.F32.PACK_AB_MERGE_C R213, RZ, R213, RZ ;  /* 0x000000d5ffd5723e */ /* 0x000fe200048070ff */
[----:B------:R-:W-:Y:S01]  /*c6e0*/  FMUL R209, R209, UR21 ;  /* 0x00000015d1d17c20 */ /* 0x000fe20008400000 */
        /* <DEDUP_REMOVED lines=8> */
[----:B------:R-:W-:-:S03]  /*c770*/  ISETP.LT.OR P5, PT, R35, 0x29, !P1 ;  /* 0x000000292300780c */ /* 0x000fc60004fa1670 */
        /* <DEDUP_REMOVED lines=240> */
[----:B------:R1:W-:Y:S01]  /*d680*/  @!P6 STG.E.U8 desc[UR14][R24.64+0x99], R23 ;  /* 0x000099171800e986 */ /* 0x0003e2000c10110e */
        /* <DEDUP_REMOVED lines=11> */
[----:B------:R0:W-:Y:S01]  /*d740*/  @!P4 STG.E.U8 desc[UR14][R26.64+0x99], R21 ;  /* 0x000099151a00c986 */ /* 0x0001e2000c10110e */
[----:B------:R-:W-:-:S03]  /*d750*/  ISETP.LT.OR P4, PT, R35, 0xa2, !P0 ;  /* 0x000000a22300780c */ /* 0x000fc60004781670 */
[----:B------:R-:W-:Y:S01]  /*d760*/  @!P5 STG.E.U8 desc[UR14][R24.64+0xa0], R29 ;  /* 0x0000a01d1800d986 */ /* 0x000fe2000c10110e */
[----:B------:R-:W-:-:S03]  /*d770*/  ISETP.LT.OR P5, PT, R35, 0xa9, !P1 ;  /* 0x000000a92300780c */ /* 0x000fc60004fa1670 */
[----:B------:R2:W-:Y:S01]  /*d780*/  @!P6 STG.E.U8 desc[UR14][R24.64+0xa1], R19 ;  /* 0x0000a1131800e986 */ /* 0x0005e2000c10110e */
[----:B------:R-:W-:Y:S01]  /*d790*/  ISETP.LT.OR P6, PT, R35, 0xaa, !P1 ;  /* 0x000000aa2300780c */ /* 0x000fe20004fc1670 */
[----:B------:R-:W-:Y:S01]  /*d7a0*/  FMUL R15, R15, UR21 ;  /* 0x000000150f0f7c20 */ /* 0x000fe20008400000 */
[----:B-1----:R-:W-:Y:S01]  /*d7b0*/  F2FP.SATFINITE.E4M3.F32.PACK_AB_MERGE_C R23, RZ, R18, RZ ;  /* 0x00000012ff17723e */ /* 0x002fe200048070ff */
[----:B------:R-:W-:Y:S01]  /*d7c0*/  FMUL R14, R14, UR21 ;  /* 0x000000150e0e7c20 */ /* 0x000fe20008400000 */
[----:B------:R-:W-:Y:S01]  /*d7d0*/  F2FP.SATFINITE.E4M3.F32.PACK_AB_MERGE_C R17, RZ, R17, RZ ;  /* 0x00000011ff11723e */ /* 0x000fe200048070ff */
[----:B------:R-:W-:Y:S01]  /*d7e0*/  FMUL R13, R13, UR21 ;  /* 0x000000150d0d7c20 */ /* 0x000fe20008400000 */
[----:B0-----:R-:W-:Y:S01]  /*d7f0*/  F2FP.SATFINITE.E4M3.F32.PACK_AB_MERGE_C R21, RZ, R16, RZ ;  /* 0x00000010ff15723e */ /* 0x001fe200048070ff */
[----:B------:R-:W-:Y:S01]  /*d800*/  @!P2 STG.E.U8 desc[UR14][R26.64+0xa0], R23 ;  /* 0x0000a0171a00a986 */ /* 0x000fe2000c10110e */
[----:B------:R-:W-:Y:S02]  /*d810*/  F2FP.SATFINITE.E4M3.F32.PACK_AB_MERGE_C R15, RZ, R15, RZ ;  /* 0x0000000fff0f723e */ /* 0x000fe400048070ff */
[C---:B------:R-:W-:Y:S01]  /*d820*/  ISETP.LT.OR P2, PT, R35.reuse, 0xa9, !P0 ;  /* 0x000000a92300780c */ /* 0x040fe20004741670 */
[----:B------:R-:W-:Y:S01]  /*d830*/  @!P4 STG.E.U8 desc[UR14][R26.64+0xa1], R17 ;  /* 0x0000a1111a00c986 */ /* 0x000fe2000c10110e */
[----:B------:R-:W-:-:S03]  /*d840*/  ISETP.LT.OR P4, PT, R35, 0xaa, !P0 ;  /* 0x000000aa2300780c */ /* 0x000fc60004781670 */
[----:B------:R-:W-:Y:S01]  /*d850*/  @!P5 STG.E.U8 desc[UR14][R24.64+0xa8], R21 ;  /* 0x0000a8151800d986 */ /* 0x000fe2000c10110e */
[C---:B------:R-:W-:Y:S01]  /*d860*/  ISETP.LT.OR P5, PT, R35.reuse, 0xb1, !P1 ;  /* 0x000000b12300780c */ /* 0x040fe20004fa1670 */
[----:B------:R-:W-:Y:S02]  /*d870*/  FMUL R12, R12, UR21 ;  /* 0x000000150c0c7c20 */ /* 0x000fe40008400000 */
[----:B------:R0:W-:Y:S01]  /*d880*/  @!P6 STG.E.U8 desc[UR14][R24.64+0xa9], R15 ;  /* 0x0000a90f1800e986 */ /* 0x0001e2000c10110e */
[----:B------:R-:W-:Y:S01]  /*d890*/  ISETP.LT.OR P6, PT, R35, 0xb2, !P1 ;  /* 0x000000b22300780c */ /* 0x000fe20004fc1670 */
[----:B------:R-:W-:Y:S01]  /*d8a0*/  FMUL R11, R11, UR21 ;  /* 0x000000150b0b7c20 */ /* 0x000fe20008400000 */
[----:B--2---:R-:W-:Y:S01]  /*d8b0*/  F2FP.SATFINITE.E4M3.F32.PACK_AB_MERGE_C R19, RZ, R14, RZ ;  /* 0x0000000eff13723e */ /* 0x004fe200048070ff */
[----:B------:R-:W2:Y:S01]  /*d8c0*/  LDL.LU R223, [R1+0x18] ;  /* 0x0000180001df7983 */ /* 0x000ea20000300800 */
[----:B------:R-:W-:Y:S02]  /*d8d0*/  F2FP.SATFINITE.E4M3.F32.PACK_AB_MERGE_C R13, RZ, R13, RZ ;  /* 0x0000000dff0d723e */ /* 0x000fe400048070ff */
[----:B------:R-:W-:Y:S01]  /*d8e0*/  F2FP.SATFINITE.E4M3.F32.PACK_AB_MERGE_C R11, RZ, R11, RZ ;  /* 0x0000000bff0b723e */ /* 0x000fe200048070ff */
[----:B------:R-:W-:Y:S01]  /*d8f0*/  @!P2 STG.E.U8 desc[UR14][R26.64+0xa8], R19 ;  /* 0x0000a8131a00a986 */ /* 0x000fe2000c10110e */
[----:B0-----:R-:W-:-:S03]  /*d900*/  F2FP.SATFINITE.E4M3.F32.PACK_AB_MERGE_C R15, RZ, R12, RZ ;  /* 0x0000000cff0f723e */ /* 0x001fc600048070ff */
[----:B------:R0:W-:Y:S01]  /*d910*/  @!P4 STG.E.U8 desc[UR14][R26.64+0xa9], R13 ;  /* 0x0000a90d1a00c986 */ /* 0x0001e2000c10110e */
[C---:B------:R-:W-:Y:S02]  /*d920*/  ISETP.LT.OR P2, PT, R35.reuse, 0xb1, !P0 ;  /* 0x000000b12300780c */ /* 0x040fe40004741670 */
[C---:B------:R-:W-:Y:S01]  /*d930*/  ISETP.LT.OR P4, PT, R35.reuse, 0xb2, !P0 ;  /* 0x000000b22300780c */ /* 0x040fe20004781670 */
[----:B------:R-:W-:Y:S01]  /*d940*/  @!P5 STG.E.U8 desc[UR14][R24.64+0xb0], R15 ;  /* 0x0000b00f1800d986 */ /* 0x000fe2000c10110e */
[----:B------:R-:W-:Y:S01]  /*d950*/  ISETP.LT.OR P5, PT, R35, 0xb9, !P1 ;  /* 0x000000b92300780c */ /* 0x000fe20004fa1670 */
[----:B------:R-:W-:Y:S01]  /*d960*/  FMUL R10, R10, UR21 ;  /* 0x000000150a0a7c20 */ /* 0x000fe20008400000 */
[----:B------:R-:W-:Y:S01]  /*d970*/  FMUL R9, R9, UR21 ;  /* 0x0000001509097c20 */ /* 0x000fe20008400000 */
[----:B------:R-:W2:Y:S01]  /*d980*/  LDL.LU R222, [R1+0x14] ;  /* 0x0000140001de7983 */ /* 0x000ea20000300800 */
[----:B------:R-:W-:-:S03]  /*d990*/  FMUL R8, R8, UR21 ;  /* 0x0000001508087c20 */ /* 0x000fc60008400000 */
[----:B------:R-:W2:Y:S01]  /*d9a0*/  LDL.LU R220, [R1+0x10] ;  /* 0x0000100001dc7983 */ /* 0x000ea20000300800 */
[----:B------:R-:W-:-:S03]  /*d9b0*/  F2FP.SATFINITE.E4M3.F32.PACK_AB_MERGE_C R17, RZ, R10, RZ ;  /* 0x0000000aff11723e */ /* 0x000fc600048070ff */
[----:B------:R-:W2:Y:S01]  /*d9c0*/  LDL.LU R221, [R1+0xc] ;  /* 0x00000c0001dd7983 */ /* 0x000ea20000300800 */
[----:B------:R-:W-:Y:S01]  /*d9d0*/  F2FP.SATFINITE.E4M3.F32.PACK_AB_MERGE_C R9, RZ, R9, RZ ;  /* 0x00000009ff09723e */ /* 0x000fe200048070ff */
[----:B------:R-:W-:Y:S01]  /*d9e0*/  FMUL R7, R7, UR21 ;  /* 0x0000001507077c20 */ /* 0x000fe20008400000 */
[----:B0-----:R-:W-:Y:S01]  /*d9f0*/  F2FP.SATFINITE.E4M3.F32.PACK_AB_MERGE_C R13, RZ, R8, RZ ;  /* 0x00000008ff0d723e */ /* 0x001fe200048070ff */
[----:B------:R0:W-:Y:S01]  /*da00*/  @!P6 STG.E.U8 desc[UR14][R24.64+0xb1], R11 ;  /* 0x0000b10b1800e986 */ /* 0x0001e2000c10110e */
[----:B------:R-:W-:Y:S01]  /*da10*/  ISETP.LT.OR P6, PT, R35, 0xba, !P1 ;  /* 0x000000ba2300780c */ /* 0x000fe20004fc1670 */
[----:B-----5:R-:W-:Y:S01]  /*da20*/  FMUL R2, R2, UR21 ;  /* 0x0000001502027c20 */ /* 0x020fe20008400000 */
[----:B------:R-:W-:Y:S01]  /*da30*/  F2FP.SATFINITE.E4M3.F32.PACK_AB_MERGE_C R7, RZ, R7, RZ ;  /* 0x00000007ff07723e */ /* 0x000fe200048070ff */
[----:B------:R-:W-:Y:S01]  /*da40*/  @!P2 STG.E.U8 desc[UR14][R26.64+0xb0], R17 ;  /* 0x0000b0111a00a986 */ /* 0x000fe2000c10110e */
[----:B------:R-:W-:Y:S01]  /*da50*/  FMUL R3, R3, UR21 ;  /* 0x0000001503037c20 */ /* 0x000fe20008400000 */
[----:B------:R-:W-:Y:S01]  /*da60*/  FMUL R4, R4, UR21 ;  /* 0x0000001504047c20 */ /* 0x000fe20008400000 */
[C---:B------:R-:W-:Y:S01]  /*da70*/  ISETP.LT.OR P2, PT, R35.reuse, 0xb9, !P0 ;  /* 0x000000b92300780c */ /* 0x040fe20004741670 */
[----:B------:R1:W-:Y:S01]  /*da80*/  @!P4 STG.E.U8 desc[UR14][R26.64+0xb1], R9 ;  /* 0x0000b1091a00c986 */ /* 0x0003e2000c10110e */
[----:B------:R-:W-:Y:S01]  /*da90*/  ISETP.LT.OR P4, PT, R35, 0xba, !P0 ;  /* 0x000000ba2300780c */ /* 0x000fe20004781670 */
[----:B------:R-:W-:Y:S01]  /*daa0*/  FMUL R6, R6, UR21 ;  /* 0x0000001506067c20 */ /* 0x000fe20008400000 */
[----:B------:R-:W-:Y:S01]  /*dab0*/  FMUL R5, R5, UR21 ;  /* 0x0000001505057c20 */ /* 0x000fe20008400000 */
[----:B------:R3:W-:Y:S01]  /*dac0*/  @!P5 STG.E.U8 desc[UR14][R24.64+0xb8], R13 ;  /* 0x0000b80d1800d986 */ /* 0x0007e2000c10110e */
[----:B------:R-:W-:Y:S01]  /*dad0*/  ISETP.LT.OR P5, PT, R35, 0xc1, !P1 ;  /* 0x000000c12300780c */ /* 0x000fe20004fa1670 */
[----:B------:R-:W-:Y:S01]  /*dae0*/  FMUL R0, R0, UR21 ;  /* 0x0000001500007c20 */ /* 0x000fe20008400000 */
[----:B0-----:R-:W-:Y:S01]  /*daf0*/  F2FP.SATFINITE.E4M3.F32.PACK_AB_MERGE_C R11, RZ, R6, RZ ;  /* 0x00000006ff0b723e */ /* 0x001fe200048070ff */
[----:B------:R-:W2:Y:S01]  /*db00*/  LDL.LU R225, [R1+0x1c] ;  /* 0x00001c0001e17983 */ /* 0x000ea20000300800 */
[----:B------:R-:W-:-:S03]  /*db10*/  F2FP.SATFINITE.E4M3.F32.PACK_AB_MERGE_C R5, RZ, R5, RZ ;  /* 0x00000005ff05723e */ /* 0x000fc600048070ff */
[----:B------:R0:W-:Y:S01]  /*db20*/  @!P6 STG.E.U8 desc[UR14][R24.64+0xb9], R7 ;  /* 0x0000b9071800e986 */ /* 0x0001e2000c10110e */
[----:B-1----:R-:W-:Y:S01]  /*db30*/  F2FP.SATFINITE.E4M3.F32.PACK_AB_MERGE_C R9, RZ, R4, RZ ;  /* 0x00000004ff09723e */ /* 0x002fe200048070ff */
[----:B------:R-:W-:Y:S01]  /*db40*/  FMUL R4, R227, UR21 ;  /* 0x00000015e3047c20 */ /* 0x000fe20008400000 */
[C---:B------:R-:W-:Y:S01]  /*db50*/  ISETP.LT.OR P6, PT, R35.reuse, 0xc2, !P1 ;  /* 0x000000c22300780c */ /* 0x040fe20004fc1670 */
[----:B------:R-:W-:Y:S01]  /*db60*/  @!P2 STG.E.U8 desc[UR14][R26.64+0xb8], R11 ;  /* 0x0000b80b1a00a986 */ /* 0x000fe2000c10110e */
[----:B---3--:R-:W-:Y:S01]  /*db70*/  F2FP.SATFINITE.E4M3.F32.PACK_AB_MERGE_C R13, RZ, R2, RZ ;  /* 0x00000002ff0d723e */ /* 0x008fe200048070ff */
[----:B----4-:R-:W-:Y:S01]  /*db80*/  FMUL R2, R224, UR21 ;  /* 0x00000015e0027c20 */ /* 0x010fe20008400000 */
[----:B------:R-:W-:Y:S01]  /*db90*/  ISETP.LT.OR P2, PT, R35, 0xc1, !P0 ;  /* 0x000000c12300780c */ /* 0x000fe20004741670 */
[----:B------:R-:W3:Y:S01]  /*dba0*/  LDL.LU R224, [R1+0x20] ;  /* 0x0000200001e07983 */ /* 0x000ee20000300800 */
[----:B0-----:R-:W-:Y:S01]  /*dbb0*/  F2FP.SATFINITE.E4M3.F32.PACK_AB_MERGE_C R7, RZ, R3, RZ ;  /* 0x00000003ff07723e */ /* 0x001fe200048070ff */
[----:B------:R-:W-:-:S02]  /*dbc0*/  FMUL R3, R226, UR21 ;  /* 0x00000015e2037c20 */ /* 0x000fc40008400000 */
[----:B------:R0:W-:Y:S01]  /*dbd0*/  @!P4 STG.E.U8 desc[UR14][R26.64+0xb9], R5 ;  /* 0x0000b9051a00c986 */ /* 0x0001e2000c10110e */
[----:B------:R-:W-:-:S03]  /*dbe0*/  ISETP.LT.OR P4, PT, R35, 0xc2, !P0 ;  /* 0x000000c22300780c */ /* 0x000fc60004781670 */
[----:B------:R-:W4:Y:S04]  /*dbf0*/  LDL.LU R226, [R1+0x24] ;  /* 0x0000240001e27983 */ /* 0x000f280000300800 */
[----:B------:R-:W4:Y:S04]  /*dc00*/  LDL.LU R227, [R1+0x28] ;  /* 0x0000280001e37983 */ /* 0x000f280000300800 */
[----:B------:R-:W-:Y:S01]  /*dc10*/  @!P5 STG.E.U8 desc[UR14][R24.64+0xc0], R9 ;  /* 0x0000c0091800d986 */ /* 0x000fe2000c10110e */
[C---:B------:R-:W-:Y:S02]  /*dc20*/  ISETP.LT.OR P5, PT, R35.reuse, 0xc9, !P1 ;  /* 0x000000c92300780c */ /* 0x040fe40004fa1670 */
[----:B0-----:R-:W-:Y:S01]  /*dc30*/  F2FP.SATFINITE.E4M3.F32.PACK_AB_MERGE_C R5, RZ, R0, RZ ;  /* 0x00000000ff05723e */ /* 0x001fe200048070ff */
[----:B------:R0:W-:Y:S01]  /*dc40*/  @!P6 STG.E.U8 desc[UR14][R24.64+0xc1], R7 ;  /* 0x0000c1071800e986 */ /* 0x0001e2000c10110e */
[----:B------:R-:W-:-:S03]  /*dc50*/  ISETP.LT.OR P6, PT, R35, 0xca, !P1 ;  /* 0x000000ca2300780c */ /* 0x000fc60004fc1670 */
[----:B------:R-:W-:Y:S01]  /*dc60*/  @!P2 STG.E.U8 desc[UR14][R26.64+0xc0], R13 ;  /* 0x0000c00d1a00a986 */ /* 0x000fe2000c10110e */
[----:B------:R-:W-:-:S03]  /*dc70*/  ISETP.LT.OR P2, PT, R35, 0xc9, !P0 ;  /* 0x000000c92300780c */ /* 0x000fc60004741670 */
[----:B------:R1:W-:Y:S01]  /*dc80*/  @!P4 STG.E.U8 desc[UR14][R26.64+0xc1], R5 ;  /* 0x0000c1051a00c986 */ /* 0x0003e2000c10110e */
[----:B0-----:R-:W-:Y:S02]  /*dc90*/  F2FP.SATFINITE.E4M3.F32.PACK_AB_MERGE_C R7, RZ, R2, RZ ;  /* 0x00000002ff07723e */ /* 0x001fe400048070ff */
[----:B------:R-:W-:-:S03]  /*dca0*/  ISETP.LT.OR P4, PT, R35, 0xca, !P0 ;  /* 0x000000ca2300780c */ /* 0x000fc60004781670 */
[----:B------:R0:W-:Y:S01]  /*dcb0*/  @!P5 STG.E.U8 desc[UR14][R24.64+0xc8], R7 ;  /* 0x0000c8071800d986 */ /* 0x0001e2000c10110e */
[----:B------:R-:W-:Y:S02]  /*dcc0*/  ISETP.LT.OR P5, PT, R35, 0xd1, !P1 ;  /* 0x000000d12300780c */ /* 0x000fe40004fa1670 */
[----:B------:R-:W-:Y:S02]  /*dcd0*/  F2FP.SATFINITE.E4M3.F32.PACK_AB_MERGE_C R9, RZ, R3, RZ ;  /* 0x00000003ff09723e */ /* 0x000fe400048070ff */
[----:B------:R-:W-:-:S03]  /*dce0*/  F2FP.SATFINITE.E4M3.F32.PACK_AB_MERGE_C R11, RZ, R4, RZ ;  /* 0x00000004ff0b723e */ /* 0x000fc600048070ff */
[----:B------:R0:W-:Y:S04]  /*dcf0*/  @!P6 STG.E.U8 desc[UR14][R24.64+0xc9], R9 ;  /* 0x0000c9091800e986 */ /* 0x0001e8000c10110e */
[----:B------:R-:W-:Y:S01]  /*dd00*/  @!P2 STG.E.U8 desc[UR14][R26.64+0xc8], R11 ;  /* 0x0000c80b1a00a986 */ /* 0x000fe2000c10110e */
[----:B--2---:R-:W-:Y:S01]  /*dd10*/  FMUL R2, R220, UR21 ;  /* 0x00000015dc027c20 */ /* 0x004fe20008400000 */
[----:B------:R-:W-:Y:S02]  /*dd20*/  FMUL R0, R221, UR21 ;  /* 0x00000015dd007c20 */ /* 0x000fe40008400000 */
[----:B------:R-:W2:Y:S03]  /*dd30*/  LDL.LU R221, [R1+0x2c] ;  /* 0x00002c0001dd7983 */ /* 0x000ea60000300800 */
[----:B-1----:R-:W-:Y:S01]  /*dd40*/  F2FP.SATFINITE.E4M3.F32.PACK_AB_MERGE_C R5, RZ, R0, RZ ;  /* 0x00000000ff05723e */ /* 0x002fe200048070ff */
[----:B------:R-:W2:Y:S01]  /*dd50*/  LDL.LU R220, [R1+0x30] ;  /* 0x0000300001dc7983 */ /* 0x000ea20000300800 */
[----:B------:R-:W-:Y:S01]  /*dd60*/  FMUL R0, R223, UR21 ;  /* 0x00000015df007c20 */ /* 0x000fe20008400000 */
[----:B------:R-:W-:Y:S01]  /*dd70*/  FMUL R3, R222, UR21 ;  /* 0x00000015de037c20 */ /* 0x000fe20008400000 */
[----:B0-----:R-:W-:Y:S01]  /*dd80*/  F2FP.SATFINITE.E4M3.F32.PACK_AB_MERGE_C R7, RZ, R2, RZ ;  /* 0x00000002ff07723e */ /* 0x001fe200048070ff */
[----:B------:R-:W2:Y:S02]  /*dd90*/  LDL.LU R222, [R1+0x34] ;  /* 0x0000340001de7983 */ /* 0x000ea40000300800 */
[----:B------:R-:W-:-:S02]  /*dda0*/  F2FP.SATFINITE.E4M3.F32.PACK_AB_MERGE_C R13, RZ, R0, RZ ;  /* 0x00000000ff0d723e */ /* 0x000fc400048070ff */
[----:B------:R-:W2:Y:S01]  /*ddb0*/  LDL.LU R223, [R1+0x38] ;  /* 0x0000380001df7983 */ /* 0x000ea20000300800 */
[----:B------:R-:W-:Y:S01]  /*ddc0*/  F2FP.SATFINITE.E4M3.F32.PACK_AB_MERGE_C R9, RZ, R3, RZ ;  /* 0x00000003ff09723e */ /* 0x000fe200048070ff */
[----:B------:R-:W-:Y:S02]  /*ddd0*/  FMUL R2, R225, UR21 ;  /* 0x00000015e1027c20 */ /* 0x000fe40008400000 */
[----:B------:R-:W2:Y:S04]  /*dde0*/  LDL.LU R225, [R1+0x3c] ;  /* 0x00003c0001e17983 */ /* 0x000ea80000300800 */
[----:B------:R-:W-:Y:S01]  /*ddf0*/  @!P4 STG.E.U8 desc[UR14][R26.64+0xc9], R5 ;  /* 0x0000c9051a00c986 */ /* 0x000fe2000c10110e */
[----:B---3--:R-:W-:-:S03]  /*de00*/  FMUL R0, R224, UR21 ;  /* 0x00000015e0007c20 */ /* 0x008fc60008400000 */
[----:B------:R0:W-:Y:S04]  /*de10*/  @!P5 STG.E.U8 desc[UR14][R24.64+0xd0], R7 ;  /* 0x0000d0071800d986 */ /* 0x0001e8000c10110e */
[----:B------:R-:W3:Y:S01]  /*de20*/  LDL.LU R224, [R1+0x40] ;  /* 0x0000400001e07983 */ /* 0x000ee20000300800 */
[----:B----4-:R-:W-:-:S03]  /*de30*/  FMUL R3, R226, UR21 ;  /* 0x00000015e2037c20 */ /* 0x010fc60008400000 */
[----:B------:R-:W4:Y:S01]  /*de40*/  LDL.LU R226, [R1+0x44] ;  /* 0x0000440001e27983 */ /* 0x000f220000300800 */
[----:B0-----:R-:W-:Y:S01]  /*de50*/  F2FP.SATFINITE.E4M3.F32.PACK_AB_MERGE_C R7, RZ, R0, RZ ;  /* 0x00000000ff07723e */ /* 0x001fe200048070ff */
[----:B------:R-:W-:Y:S02]  /*de60*/  FMUL R0, R227, UR21 ;  /* 0x00000015e3007c20 */ /* 0x000fe40008400000 */
[----:B------:R-:W4:Y:S01]  /*de70*/  LDL.LU R227, [R1+0x48] ;  /* 0x0000480001e37983 */ /* 0x000f220000300800 */
[C---:B------:R-:W-:Y:S02]  /*de80*/  ISETP.LT.OR P6, PT, R35.reuse, 0xd2, !P1 ;  /* 0x000000d22300780c */ /* 0x040fe40004fc1670 */
[C---:B------:R-:W-:Y:S01]  /*de90*/  ISETP.LT.OR P4, PT, R35.reuse, 0xd2, !P0 ;  /* 0x000000d22300780c */ /* 0x040fe20004781670 */
[----:B------:R-:W4:Y:S01]  /*dea0*/  LDL.LU R219, [R1+0x4c] ;  /* 0x00004c0001db7983 */ /* 0x000f220000300800 */
[----:B------:R-:W-:Y:S02]  /*deb0*/  F2FP.SATFINITE.E4M3.F32.PACK_AB_MERGE_C R5, RZ, R2, RZ ;  /* 0x00000002ff05723e */ /* 0x000fe400048070ff */
[----:B------:R-:W-:-:S02]  /*dec0*/  ISETP.LT.OR P2, PT, R35, 0xd1, !P0 ;  /* 0x000000d12300780c */ /* 0x000fc40004741670 */
[----:B------:R-:W-:Y:S02]  /*ded0*/  ISETP.LT.OR P5, PT, R35, 0xd9, !P1 ;  /* 0x000000d92300780c */ /* 0x000fe40004fa1670 */
[----:B------:R-:W-:-:S03]  /*dee0*/  F2FP.SATFINITE.E4M3.F32.PACK_AB_MERGE_C R11, RZ, R0, RZ ;  /* 0x00000000ff0b723e */ /* 0x000fc600048070ff */
[----:B------:R0:W-:Y:S01]  /*def0*/  @!P6 STG.E.U8 desc[UR14][R24.64+0xd1], R9 ;  /* 0x0000d1091800e986 */ /* 0x0001e2000c10110e */
[----:B------:R-:W-:-:S03]  /*df00*/  ISETP.LT.OR P6, PT, R35, 0xda, !P1 ;  /* 0x000000da2300780c */ /* 0x000fc60004fc1670 */
[----:B------:R1:W-:Y:S01]  /*df10*/  @!P4 STG.E.U8 desc[UR14][R26.64+0xd1], R5 ;  /* 0x0000d1051a00c986 */ /* 0x0003e2000c10110e */
[----:B------:R-:W-:-:S03]  /*df20*/  ISETP.LT.OR P4, PT, R35, 0xda, !P0 ;  /* 0x000000da2300780c */ /* 0x000fc60004781670 */
[----:B------:R-:W-:Y:S01]  /*df30*/  @!P2 STG.E.U8 desc[UR14][R26.64+0xd0], R13 ;  /* 0x0000d00d1a00a986 */ /* 0x000fe2000c10110e */
[----:B0-----:R-:W-:-:S03]  /*df40*/  F2FP.SATFINITE.E4M3.F32.PACK_AB_MERGE_C R9, RZ, R3, RZ ;  /* 0x00000003ff09723e */ /* 0x001fc600048070ff */
[----:B------:R0:W-:Y:S04]  /*df50*/  @!P5 STG.E.U8 desc[UR14][R24.64+0xd8], R7 ;  /* 0x0000d8071800d986 */ /* 0x0001e8000c10110e */
[----:B------:R0:W-:Y:S01]  /*df60*/  @!P6 STG.E.U8 desc[UR14][R24.64+0xd9], R9 ;  /* 0x0000d9091800e986 */ /* 0x0001e2000c10110e */
[----:B--2---:R-:W-:-:S03]  /*df70*/  FMUL R0, R221, UR21 ;  /* 0x00000015dd007c20 */ /* 0x004fc60008400000 */
[----:B------:R-:W2:Y:S01]  /*df80*/  LDL.LU R221, [R1+0x50] ;  /* 0x0000500001dd7983 */ /* 0x000ea20000300800 */
[----:B------:R-:W-:-:S03]  /*df90*/  FMUL R2, R220, UR21 ;  /* 0x00000015dc027c20 */ /* 0x000fc60008400000 */
[----:B------:R-:W2:Y:S01]  /*dfa0*/  LDL.LU R220, [R1+0x54] ;  /* 0x0000540001dc7983 */ /* 0x000ea20000300800 */
[----:B-1----:R-:W-:Y:S01]  /*dfb0*/  F2FP.SATFINITE.E4M3.F32.PACK_AB_MERGE_C R5, RZ, R0, RZ ;  /* 0x00000000ff05723e */ /* 0x002fe200048070ff */
[----:B------:R-:W-:Y:S02]  /*dfc0*/  FMUL R3, R222, UR21 ;  /* 0x00000015de037c20 */ /* 0x000fe40008400000 */
[----:B------:R-:W2:Y:S01]  /*dfd0*/  LDL.LU R222, [R1+0x58] ;  /* 0x0000580001de7983 */ /* 0x000ea20000300800 */
[----:B0-----:R-:W-:Y:S01]  /*dfe0*/  F2FP.SATFINITE.E4M3.F32.PACK_AB_MERGE_C R7, RZ, R2, RZ ;  /* 0x00000002ff07723e */ /* 0x001fe200048070ff */
[----:B------:R-:W-:Y:S01]  /*dff0*/  FMUL R4, R223, UR21 ;  /* 0x00000015df047c20 */ /* 0x000fe20008400000 */
[----:B------:R-:W-:Y:S01]  /*e000*/  F2FP.SATFINITE.E4M3.F32.PACK_AB_MERGE_C R9, RZ, R3, RZ ;  /* 0x00000003ff09723e */ /* 0x000fe200048070ff */
[----:B------:R-:W2:Y:S01]  /*e010*/  LDL.LU R223, [R1+0x5c] ;  /* 0x00005c0001df7983 */ /* 0x000ea20000300800 */
[----:B------:R-:W-:-:S03]  /*e020*/  FMUL R0, R225, UR21 ;  /* 0x00000015e1007c20 */ /* 0x000fc60008400000 */
[----:B------:R0:W-:Y:S04]  /*e030*/  @!P4 STG.E.U8 desc[UR14][R26.64+0xd9], R5 ;  /* 0x0000d9051a00c986 */ /* 0x0001e8000c10110e */
[----:B------:R-:W2:Y:S01]  /*e040*/  LDL.LU R225, [R1+0x60] ;  /* 0x0000600001e17983 */ /* 0x000ea20000300800 */
[----:B0-----:R-:W-:Y:S01]  /*e050*/  F2FP.SATFINITE.E4M3.F32.PACK_AB_MERGE_C R5, RZ, R0, RZ ;  /* 0x00000000ff05723e */ /* 0x001fe200048070ff */
[----:B---3--:R-:W-:Y:S02]  /*e060*/  FMUL R2, R224, UR21 ;  /* 0x00000015e0027c20 */ /* 0x008fe40008400000 */
[----:B------:R-:W3:Y:S01]  /*e070*/  LDL.LU R224, [R1+0x64] ;  /* 0x0000640001e07983 */ /* 0x000ee20000300800 */
[----:B----4-:R-:W-:-:S03]  /*e080*/  FMUL R3, R226, UR21 ;  /* 0x00000015e2037c20 */ /* 0x010fc60008400000 */
[----:B------:R-:W4:Y:S01]  /*e090*/  LDL.LU R226, [R1+0x68] ;  /* 0x0000680001e27983 */ /* 0x000f220000300800 */
[----:B------:R-:W-:-:S03]  /*e0a0*/  FMUL R0, R227, UR21 ;  /* 0x00000015e3007c20 */ /* 0x000fc60008400000 */
[----:B------:R-:W4:Y:S01]  /*e0b0*/  LDL.LU R227, [R1+0x6c] ;  /* 0x00006c0001e37983 */ /* 0x000f220000300800 */
[C---:B------:R-:W-:Y:S02]  /*e0c0*/  ISETP.LT.OR P2, PT, R35.reuse, 0xd9, !P0 ;  /* 0x000000d92300780c */ /* 0x040fe40004741670 */
[C---:B------:R-:W-:Y:S02]  /*e0d0*/  ISETP.LT.OR P5, PT, R35.reuse, 0xe1, !P1 ;  /* 0x000000e12300780c */ /* 0x040fe40004fa1670 */
[C---:B------:R-:W-:Y:S02]  /*e0e0*/  ISETP.LT.OR P6, PT, R35.reuse, 0xe2, !P1 ;  /* 0x000000e22300780c */ /* 0x040fe40004fc1670 */
[----:B------:R-:W-:-:S07]  /*e0f0*/  ISETP.LT.OR P4, PT, R35, 0xe2, !P0 ;  /* 0x000000e22300780c */ /* 0x000fce0004781670 */
[----:B------:R-:W-:Y:S01]  /*e100*/  @!P2 STG.E.U8 desc[UR14][R26.64+0xd8], R11 ;  /* 0x0000d80b1a00a986 */ /* 0x000fe2000c10110e */
[----:B------:R-:W-:-:S03]  /*e110*/  ISETP.LT.OR P2, PT, R35, 0xe1, !P0 ;  /* 0x000000e12300780c */ /* 0x000fc60004741670 */
[----:B------:R0:W-:Y:S01]  /*e120*/  @!P5 STG.E.U8 desc[UR14][R24.64+0xe0], R7 ;  /* 0x0000e0071800d986 */ /* 0x0001e2000c10110e */
[----:B------:R-:W-:-:S03]  /*e130*/  ISETP.LT.OR P5, PT, R35, 0xe9, !P1 ;  /* 0x000000e92300780c */ /* 0x000fc60004fa1670 */
[----:B------:R1:W-:Y:S01]  /*e140*/  @!P6 STG.E.U8 desc[UR14][R24.64+0xe1], R9 ;  /* 0x0000e1091800e986 */ /* 0x0003e2000c10110e */
[----:B------:R-:W-:Y:S02]  /*e150*/  ISETP.LT.OR P6, PT, R35, 0xea, !P1 ;  /* 0x000000ea2300780c */ /* 0x000fe40004fc1670 */
[----:B------:R-:W-:Y:S01]  /*e160*/  F2FP.SATFINITE.E4M3.F32.PACK_AB_MERGE_C R13, RZ, R4, RZ ;  /* 0x00000004ff0d723e */ /* 0x000fe200048070ff */
[----:B------:R1:W-:Y:S01]  /*e170*/  @!P4 STG.E.U8 desc[UR14][R26.64+0xe1], R5 ;  /* 0x0000e1051a00c986 */ /* 0x0003e2000c10110e */
[----:B0-----:R-:W-:-:S03]  /*e180*/  F2FP.SATFINITE.E4M3.F32.PACK_AB_MERGE_C R7, RZ, R2, RZ ;  /* 0x00000002ff07723e */ /* 0x001fc600048070ff */
[----:B------:R-:W-:Y:S01]  /*e190*/  @!P2 STG.E.U8 desc[UR14][R26.64+0xe0], R13 ;  /* 0x0000e00d1a00a986 */ /* 0x000fe2000c10110e */
[----:B-1----:R-:W-:-:S03]  /*e1a0*/  F2FP.SATFINITE.E4M3.F32.PACK_AB_MERGE_C R9, RZ, R3, RZ ;  /* 0x00000003ff09723e */ /* 0x002fc600048070ff */
[----:B------:R0:W-:Y:S01]  /*e1b0*/  @!P5 STG.E.U8 desc[UR14][R24.64+0xe8], R7 ;  /* 0x0000e8071800d986 */ /* 0x0001e2000c10110e */
[C---:B------:R-:W-:Y:S02]  /*e1c0*/  ISETP.LT.OR P2, PT, R35.reuse, 0xe9, !P0 ;  /* 0x000000e92300780c */ /* 0x040fe40004741670 */
[C---:B------:R-:W-:Y:S01]  /*e1d0*/  ISETP.LT.OR P4, PT, R35.reuse, 0xea, !P0 ;  /* 0x000000ea2300780c */ /* 0x040fe20004781670 */
[----:B------:R1:W-:Y:S01]  /*e1e0*/  @!P6 STG.E.U8 desc[UR14][R24.64+0xe9], R9 ;  /* 0x0000e9091800e986 */ /* 0x0003e2000c10110e */
[----:B------:R-:W-:Y:S01]  /*e1f0*/  ISETP.LT.OR P5, PT, R35, 0xf1, !P1 ;  /* 0x000000f12300780c */ /* 0x000fe20004fa1670 */
[----:B------:R-:W-:Y:S01]  /*e200*/  FMUL R2, R219, UR21 ;  /* 0x00000015db027c20 */ /* 0x000fe20008400000 */
[----:B------:R-:W-:Y:S02]  /*e210*/  ISETP.LT.OR P6, PT, R35, 0xf2, !P1 ;  /* 0x000000f22300780c */ /* 0x000fe40004fc1670 */
[----:B------:R-:W-:Y:S02]  /*e220*/  F2FP.SATFINITE.E4M3.F32.PACK_AB_MERGE_C R11, RZ, R0, RZ ;  /* 0x00000000ff0b723e */ /* 0x000fe400048070ff */
[----:B------:R-:W-:-:S03]  /*e230*/  F2FP.SATFINITE.E4M3.F32.PACK_AB_MERGE_C R5, RZ, R2, RZ ;  /* 0x00000002ff05723e */ /* 0x000fc600048070ff */
[----:B------:R-:W-:Y:S01]  /*e240*/  @!P2 STG.E.U8 desc[UR14][R26.64+0xe8], R11 ;  /* 0x0000e80b1a00a986 */ /* 0x000fe2000c10110e */
[----:B------:R-:W-:-:S03]  /*e250*/  ISETP.LT.OR P2, PT, R35, 0xf1, !P0 ;  /* 0x000000f12300780c */ /* 0x000fc60004741670 */
[----:B------:R-:W-:Y:S01]  /*e260*/  @!P4 STG.E.U8 desc[UR14][R26.64+0xe9], R5 ;  /* 0x0000e9051a00c986 */ /* 0x000fe2000c10110e */
[C---:B------:R-:W-:Y:S02]  /*e270*/  ISETP.LT.OR P4, PT, R35.reuse, 0xf9, !P1 ;  /* 0x000000f92300780c */ /* 0x040fe40004f81670 */
[----:B------:R-:W-:Y:S01]  /*e280*/  ISETP.LT.OR P1, PT, R35, 0xfa, !P1 ;  /* 0x000000fa2300780c */ /* 0x000fe20004f21670 */
[----:B--2---:R-:W-:Y:S01]  /*e290*/  FMUL R0, R221, UR21 ;  /* 0x00000015dd007c20 */ /* 0x004fe20008400000 */
[----:B------:R-:W-:-:S04]  /*e2a0*/  FMUL R3, R220, UR21 ;  /* 0x00000015dc037c20 */ /* 0x000fc80008400000 */
[----:B0-----:R-:W-:Y:S02]  /*e2b0*/  F2FP.SATFINITE.E4M3.F32.PACK_AB_MERGE_C R7, RZ, R0, RZ ;  /* 0x00000000ff07723e */ /* 0x001fe400048070ff */
[----:B-1----:R-:W-:Y:S01]  /*e2c0*/  F2FP.SATFINITE.E4M3.F32.PACK_AB_MERGE_C R9, RZ, R3, RZ ;  /* 0x00000003ff09723e */ /* 0x002fe200048070ff */
[----:B------:R-:W-:Y:S02]  /*e2d0*/  FMUL R0, R222, UR21 ;  /* 0x00000015de007c20 */ /* 0x000fe40008400000 */
[----:B------:R0:W-:Y:S01]  /*e2e0*/  @!P5 STG.E.U8 desc[UR14][R24.64+0xf0], R7 ;  /* 0x0000f0071800d986 */ /* 0x0001e2000c10110e */
[----:B------:R-:W-:-:S03]  /*e2f0*/  ISETP.LT.OR P5, PT, R35, 0xf2, !P0 ;  /* 0x000000f22300780c */ /* 0x000fc600047a1670 */
[----:B------:R1:W-:Y:S01]  /*e300*/  @!P6 STG.E.U8 desc[UR14][R24.64+0xf1], R9 ;  /* 0x0000f1091800e986 */ /* 0x0003e2000c10110e */
[----:B------:R-:W-:Y:S02]  /*e310*/  ISETP.LT.OR P6, PT, R35, 0xf9, !P0 ;  /* 0x000000f92300780c */ /* 0x000fe400047c1670 */
[----:B------:R-:W-:Y:S01]  /*e320*/  F2FP.SATFINITE.E4M3.F32.PACK_AB_MERGE_C R13, RZ, R0, RZ ;  /* 0x00000000ff0d723e */ /* 0x000fe200048070ff */
[----:B------:R-:W-:Y:S01]  /*e330*/  FMUL R0, R223, UR21 ;  /* 0x00000015df007c20 */ /* 0x000fe20008400000 */
[----:B------:R-:W-:Y:S01]  /*e340*/  ISETP.LT.OR P0, PT, R35, 0xfa, !P0 ;  /* 0x000000fa2300780c */ /* 0x000fe20004701670 */
[----:B------:R-:W-:-:S03]  /*e350*/  FMUL R2, R225, UR21 ;  /* 0x00000015e1027c20 */ /* 0x000fc60008400000 */
[----:B0-----:R-:W-:Y:S02]  /*e360*/  F2FP.SATFINITE.E4M3.F32.PACK_AB_MERGE_C R7, RZ, R0, RZ ;  /* 0x00000000ff07723e */ /* 0x001fe400048070ff */
[----:B-1----:R-:W-:Y:S01]  /*e370*/  F2FP.SATFINITE.E4M3.F32.PACK_AB_MERGE_C R9, RZ, R2, RZ ;  /* 0x00000002ff09723e */ /* 0x002fe200048070ff */
[----:B---3--:R-:W-:Y:S01]  /*e380*/  FMUL R3, R224, UR21 ;  /* 0x00000015e0037c20 */ /* 0x008fe20008400000 */
[----:B----4-:R-:W-:Y:S01]  /*e390*/  FMUL R4, R226, UR21 ;  /* 0x00000015e2047c20 */ /* 0x010fe20008400000 */
[----:B------:R-:W-:-:S03]  /*e3a0*/  FMUL R5, R227, UR21 ;  /* 0x00000015e3057c20 */ /* 0x000fc60008400000 */
[----:B------:R-:W-:Y:S02]  /*e3b0*/  F2FP.SATFINITE.E4M3.F32.PACK_AB_MERGE_C R3, RZ, R3, RZ ;  /* 0x00000003ff03723e */ /* 0x000fe400048070ff */
[----:B------:R-:W-:Y:S02]  /*e3c0*/  F2FP.SATFINITE.E4M3.F32.PACK_AB_MERGE_C R11, RZ, R4, RZ ;  /* 0x00000004ff0b723e */ /* 0x000fe400048070ff */
[----:B------:R-:W-:Y:S01]  /*e3d0*/  F2FP.SATFINITE.E4M3.F32.PACK_AB_MERGE_C R5, RZ, R5, RZ ;  /* 0x00000005ff05723e */ /* 0x000fe200048070ff */
[----:B------:R0:W-:Y:S04]  /*e3e0*/  @!P2 STG.E.U8 desc[UR14][R26.64+0xf0], R13 ;  /* 0x0000f00d1a00a986 */ /* 0x0001e8000c10110e */
[----:B------:R0:W-:Y:S04]  /*e3f0*/  @!P5 STG.E.U8 desc[UR14][R26.64+0xf1], R7 ;  /* 0x0000f1071a00d986 */ /* 0x0001e8000c10110e */
[----:B------:R0:W-:Y:S04]  /*e400*/  @!P4 STG.E.U8 desc[UR14][R24.64+0xf8], R9 ;  /* 0x0000f8091800c986 */ /* 0x0001e8000c10110e */
[----:B------:R0:W-:Y:S04]  /*e410*/  @!P1 STG.E.U8 desc[UR14][R24.64+0xf9], R3 ;  /* 0x0000f90318009986 */ /* 0x0001e8000c10110e */
[----:B------:R0:W-:Y:S04]  /*e420*/  @!P6 STG.E.U8 desc[UR14][R26.64+0xf8], R11 ;  /* 0x0000f80b1a00e986 */ /* 0x0001e8000c10110e */
[----:B------:R0:W-:Y:S02]  /*e430*/  @!P0 STG.E.U8 desc[UR14][R26.64+0xf9], R5 ;  /* 0x0000f9051a008986 */ /* 0x0001e4000c10110e */
.L_x_289:
[----:B------:R-:W-:Y:S05]  /*e440*/  BSYNC B0 ;  /* 0x0000000000007941 */ /* 0x000fea0003800000 */
.L_x_31:
[----:B0----5:R-:W2:Y:S04]  /*e450*/  LDL.LU R3, [R1+0x70] ;  /* 0x0000700001037983 */ /* 0x021ea80000300800 */
[----:B------:R-:W2:Y:S01]  /*e460*/  LDL.LU R2, [R1+0x74] ;  /* 0x0000740001027983 */ /* 0x000ea20000300800 */
[----:B------:R-:W-:Y:S01]  /*e470*/  ULDC UR6, c[0x0][0xc] ;  /* 0x0000030000067ab9 */ /* 0x000fe20000000800 */
[----:B------:R-:W-:Y:S01]  /*e480*/  ULDC UR7, c[0x0][0x10] ;  /* 0x0000040000077ab9 */ /* 0x000fe20000000800 */
[----:B------:R-:W2:Y:S01]  /*e490*/  LDC R5, c[0x0][0x14] ;  /* 0x00000500ff057b82 */ /* 0x000ea20000000800 */
[----:B------:R-:W-:Y:S01]  /*e4a0*/  UIMAD.WIDE.U32 UR6, UR6, UR7, URZ ;  /* 0x00000007060672a5 */ /* 0x000fe2000f8e003f */
[----:B------:R-:W-:Y:S01]  /*e4b0*/  PRMT R0, RZ, 0x7610, R0 ;  /* 0x00007610ff007816 */ /* 0x000fe20000000000 */
[----:B------:R-:W-:-:S04]  /*e4c0*/  UMOV UR20, 0xffffffff ;  /* 0xffffffff00147882 */ /* 0x000fc80000000000 */
[----:B--2---:R-:W-:-:S04]  /*e4d0*/  IMAD.WIDE.U32 R2, R5, UR6, R2 ;  /* 0x0000000605027c25 */ /* 0x004fc8000f8e0002 */
[----:B------:R-:W-:Y:S01]  /*e4e0*/  IMAD R5, R5, UR7, RZ ;  /* 0x0000000705057c24 */ /* 0x000fe2000f8e02ff */
[----:B------:R-:W-:Y:S01]  /*e4f0*/  ULDC.64 UR6, c[0x0][0x650] ;  /* 0x0001940000067ab9 */ /* 0x000fe20000000a00 */
[----:B------:R-:W-:Y:S01]  /*e500*/  IMAD.MOV.U32 R19, RZ, RZ, R2 ;  /* 0x000000ffff137224 */ /* 0x000fe200078e0002 */
[----:B------:R-:W-:Y:S01]  /*e510*/  ISETP.GE.U32.AND P0, PT, R2, UR6, PT ;  /* 0x0000000602007c0c */ /* 0x000fe2000bf06070 */
[----:B------:R-:W-:Y:S02]  /*e520*/  IMAD.IADD R22, R3, 0x1, R5 ;  /* 0x0000000103167824 */ /* 0x000fe400078e0205 */
[----:B------:R-:W-:-:S03]  /*e530*/  IMAD.MOV.U32 R2, RZ, RZ, -0x1 ;  /* 0xffffffffff027424 */ /* 0x000fc600078e00ff */
[----:B------:R0:W-:Y:S01]  /*e540*/  STL [R1+0x70], R22 ;  /* 0x0000701601007387 */ /* 0x0001e20000100800 */
[----:B------:R-:W-:-:S03]  /*e550*/  ISETP.GE.U32.AND.EX P0, PT, R22, UR7, PT, P0 ;  /* 0x0000000716007c0c */ /* 0x000fc6000bf06100 */
[----:B------:R0:W-:Y:S04]  /*e560*/  STL [R1+0x74], R19 ;  /* 0x0000741301007387 */ /* 0x0001e80000100800 */
[----:B------:R0:W-:Y:S06]  /*e570*/  STL [R1+0x78], R2 ;  /* 0x0000780201007387 */ /* 0x0001ec0000100800 */
[----:B------:R-:W-:Y:S05]  /*e580*/  @P0 BRA `(.L_x_290) ;  /* 0x00000004006c0947 */ /* 0x000fea0003800000 */
[----:B------:R-:W2:Y:S01]  /*e590*/  S2R R14, SR_CTAID.X ;  /* 0x00000000000e7919 */ /* 0x000ea20000002500 */
[----:B------:R-:W5:Y:S01]  /*e5a0*/  LDC.64 R8, c[0x0][0x628] ;  /* 0x00018a00ff087b82 */ /* 0x000f620000000a00 */
[----:B------:R-:W-:Y:S01]  /*e5b0*/  ULDC UR6, c[0x0][0x150] ;  /* 0x0000540000067ab9 */ /* 0x000fe20000000800 */
[----:B------:R-:W-:Y:S01]  /*e5c0*/  IMAD.MOV.U32 R6, RZ, RZ, R19 ;  /* 0x000000ffff067224 */ /* 0x000fe200078e0013 */
[----:B------:R-:W0:Y:S01]  /*e5d0*/  S2R R16, SR_CTAID.Y ;  /* 0x0000000000107919 */ /* 0x000e220000002600 */
[----:B------:R-:W-:-:S04]  /*e5e0*/  IMAD.MOV.U32 R7, RZ, RZ, R22 ;  /* 0x000000ffff077224 */ /* 0x000fc800078e0016 */
[----:B------:R-:W0:Y:S08]  /*e5f0*/  LDC R17, c[0x0][0x144] ;  /* 0x00005100ff117b82 */ /* 0x000e300000000800 */
[----:B------:R-:W0:Y:S08]  /*e600*/  LDC R10, c[0x0][0x630] ;  /* 0x00018c00ff0a7b82 */ /* 0x000e300000000800 */
[----:B------:R-:W0:Y:S01]  /*e610*/  LDC.64 R12, c[0x0][0x620] ;  /* 0x00018800ff0c7b82 */ /* 0x000e220000000a00 */
[----:B-----5:R-:W-:-:S04]  /*e620*/  ISETP.NE.U32.AND P0, PT, R8, RZ, PT ;  /* 0x000000ff0800720c */ /* 0x020fc80003f05070 */
[----:B------:R-:W-:Y:S02]  /*e630*/  ISETP.NE.AND.EX P0, PT, R9, RZ, PT, P0 ;  /* 0x000000ff0900720c */ /* 0x000fe40003f05300 */
[----:B--2---:R-:W-:-:S05]  /*e640*/  I2FP.F32.U32 R0, R14 ;  /* 0x0000000e00007245 */ /* 0x004fca0000201000 */
[----:B------:R-:W-:-:S04]  /*e650*/  FMUL R0, R0, UR6 ;  /* 0x0000000600007c20 */ /* 0x000fc80008400000 */
[----:B------:R2:W0:Y:S02]  /*e660*/  F2I.U32.TRUNC.NTZ R15, R0 ;  /* 0x00000000000f7305 */ /* 0x000424000020f000 */
[----:B------:R-:W-:Y:S05]  /*e670*/  @!P0 BRA `(.L_x_291) ;  /* 0x0000000000288947 */ /* 0x000fea0003800000 */
[----:B--2---:R-:W2:Y:S02]  /*e680*/  LDC R0, c[0x0][0x634] ;  /* 0x00018d00ff007b82 */ /* 0x004ea40000000800 */
[----:B--2---:R-:W-:-:S05]  /*e690*/  IADD3 R7, P0, R19, R0, RZ ;  /* 0x0000000013077210 */ /* 0x004fca0007f1e0ff */
[----:B------:R-:W-:-:S04]  /*e6a0*/  IMAD.X R11, RZ, RZ, R22, P0 ;  /* 0x000000ffff0b7224 */ /* 0x000fc800000e0616 */
[----:B0-----:R-:W-:-:S04]  /*e6b0*/  IMAD.WIDE.U32 R2, R11, R8, RZ ;  /* 0x000000080b027225 */ /* 0x001fc800078e00ff */
[----:B------:R-:W-:-:S04]  /*e6c0*/  IMAD.WIDE.U32 R4, P0, R7, R9, R2 ;  /* 0x0000000907047225 */ /* 0x000fc80007800002 */
[----:B------:R-:W-:-:S04]  /*e6d0*/  IMAD.WIDE.U32 R2, R7, R8, RZ ;  /* 0x0000000807027225 */ /* 0x000fc800078e00ff */
[----:B------:R-:W-:Y:S01]  /*e6e0*/  IMAD.X R7, RZ, RZ, RZ, P0 ;  /* 0x000000ffff077224 */ /* 0x000fe200000e06ff */
[----:B------:R-:W-:Y:S01]  /*e6f0*/  IADD3 RZ, P0, R3, R4, RZ ;  /* 0x0000000403ff7210 */ /* 0x000fe20007f1e0ff */
[----:B------:R-:W-:-:S04]  /*e700*/  IMAD.MOV.U32 R6, RZ, RZ, R5 ;  /* 0x000000ffff067224 */ /* 0x000fc800078e0005 */
[----:B------:R-:W-:-:S08]  /*e710*/  IMAD.WIDE.U32.X R6, R11, R9, R6, P0 ;  /* 0x000000090b067225 */ /* 0x000fd000000e0406 */
.L_x_291:
[-CC-:B01----:R-:W-:Y:S01]  /*e720*/  SHF.R.U64 R24, R6, R10.reuse, R7.reuse ;  /* 0x0000000a06187219 */ /* 0x183fe20000001207 */
[----:B------:R-:W0:Y:S01]  /*e730*/  LDC.64 R20, c[0x0][0x640] ;  /* 0x00019000ff147b82 */ /* 0x000e220000000a00 */
[----:B--2---:R-:W-:Y:S01]  /*e740*/  SHF.R.U32.HI R0, RZ, R10, R7 ;  /* 0x0000000aff007219 */ /* 0x004fe20000011607 */
[----:B------:R-:W-:Y:S01]  /*e750*/  IMAD.MOV.U32 R2, RZ, RZ, R19 ;  /* 0x000000ffff027224 */ /* 0x000fe200078e0013 */
[----:B------:R-:W-:Y:S01]  /*e760*/  IADD3 R5, P0, RZ, -R24, RZ ;  /* 0x80000018ff057210 */ /* 0x000fe20007f1e0ff */
[----:B------:R-:W-:Y:S01]  /*e770*/  IMAD.MOV R15, RZ, RZ, -R15 ;  /* 0x000000ffff0f7224 */ /* 0x000fe200078e0a0f */
[----:B------:R-:W-:Y:S01]  /*e780*/  ULDC UR6, c[0x0][0x154] ;  /* 0x0000550000067ab9 */ /* 0x000fe20000000800 */
[----:B------:R-:W-:Y:S02]  /*e790*/  IMAD.MOV.U32 R7, RZ, RZ, 0x1 ;  /* 0x00000001ff077424 */ /* 0x000fe400078e00ff */
[----:B------:R-:W1:Y:S01]  /*e7a0*/  LDC R4, c[0x0][0x618] ;  /* 0x00018600ff047b82 */ /* 0x000e620000000800 */
[----:B------:R-:W-:-:S02]  /*e7b0*/  IMAD.X R3, RZ, RZ, ~R0, P0 ;  /* 0x000000ffff037224 */ /* 0x000fc400000e0e00 */
[----:B------:R-:W-:Y:S02]  /*e7c0*/  IMAD R15, R17, R15, R14 ;  /* 0x0000000f110f7224 */ /* 0x000fe400078e020e */
[-C--:B------:R-:W-:Y:S02]  /*e7d0*/  IMAD R0, R3, R12.reuse, RZ ;  /* 0x0000000c03007224 */ /* 0x080fe400078e02ff */
[----:B------:R-:W-:Y:S01]  /*e7e0*/  IMAD.MOV.U32 R3, RZ, RZ, R22 ;  /* 0x000000ffff037224 */ /* 0x000fe200078e0016 */
[----:B------:R-:W2:Y:S01]  /*e7f0*/  LDC R6, c[0x0][0x608] ;  /* 0x00018200ff067b82 */ /* 0x000ea20000000800 */
[----:B------:R-:W-:-:S04]  /*e800*/  IMAD.WIDE.U32 R2, R5, R12, R2 ;  /* 0x0000000c05027225 */ /* 0x000fc800078e0002 */
[----:B------:R-:W-:-:S03]  /*e810*/  IMAD R5, R5, R13, R0 ;  /* 0x0000000d05057224 */ /* 0x000fc600078e0200 */
[----:B------:R-:W5:Y:S01]  /*e820*/  LDC R18, c[0x0][0x658] ;  /* 0x00019600ff127b82 */ /* 0x000f620000000800 */
[----:B------:R-:W-:Y:S01]  /*e830*/  I2FP.F32.U32 R0, R16 ;  /* 0x0000001000007245 */ /* 0x000fe20000201000 */
[----:B------:R-:W-:Y:S01]  /*e840*/  IMAD.IADD R3, R3, 0x1, R5 ;  /* 0x0000000103037824 */ /* 0x000fe200078e0205 */
[----:B0-----:R-:W-:Y:S01]  /*e850*/  ISETP.NE.U32.AND P0, PT, R20, RZ, PT ;  /* 0x000000ff1400720c */ /* 0x001fe20003f05070 */
[----:B------:R-:W-:Y:S02]  /*e860*/  IMAD.MOV.U32 R5, RZ, RZ, -0x1 ;  /* 0xffffffffff057424 */ /* 0x000fe400078e00ff */
[----:B------:R-:W-:Y:S02]  /*e870*/  FMUL R0, R0, UR6 ;  /* 0x0000000600007c20 */ /* 0x000fe40008400000 */
[----:B------:R-:W0:Y:S01]  /*e880*/  LDC R13, c[0x0][0x148] ;  /* 0x00005200ff0d7b82 */ /* 0x000e220000000800 */
[----:B-1----:R-:W-:Y:S01]  /*e890*/  SHF.R.U64 R10, R2, R4, R3 ;  /* 0x00000004020a7219 */ /* 0x002fe20000001203 */
[----:B------:R1:W0:Y:S01]  /*e8a0*/  F2I.U32.TRUNC.NTZ R12, R0 ;  /* 0x00000000000c7305 */ /* 0x000222000020f000 */
[----:B------:R-:W-:-:S02]  /*e8b0*/  ISETP.NE.AND.EX P0, PT, R21, RZ, PT, P0 ;  /* 0x000000ff1500720c */ /* 0x000fc40003f05300 */
[----:B------:R-:W-:-:S03]  /*e8c0*/  SHF.R.U32.HI R3, RZ, R4, R3 ;  /* 0x00000004ff037219 */ /* 0x000fc60000011603 */
[----:B------:R-:W0:Y:S01]  /*e8d0*/  LDC R14, c[0x0][0x600] ;  /* 0x00018000ff0e7b82 */ /* 0x000e220000000800 */
[-CC-:B--2---:R-:W-:Y:S02]  /*e8e0*/  SHF.R.U64 R8, R10, R6.reuse, R3.reuse ;  /* 0x000000060a087219 */ /* 0x184fe40000001203 */
[----:B------:R-:W-:-:S05]  /*e8f0*/  SHF.R.U32.HI R3, RZ, R6, R3 ;  /* 0x00000006ff037219 */ /* 0x000fca0000011603 */
[----:B------:R-:W2:Y:S01]  /*e900*/  LDC R19, c[0x0][0x648] ;  /* 0x00019200ff137b82 */ /* 0x000ea20000000800 */
[-CC-:B-----5:R-:W-:Y:S02]  /*e910*/  SHF.R.U64 R11, R8, R18.reuse, R3.reuse ;  /* 0x00000012080b7219 */ /* 0x1a0fe40000001203 */
[-C--:B------:R-:W-:Y:S02]  /*e920*/  SHF.L.U32 R5, R5, R18.reuse, RZ ;  /* 0x0000001205057219 */ /* 0x080fe400000006ff */
[-C--:B------:R-:W-:Y:S01]  /*e930*/  SHF.R.U32.HI R3, RZ, R18.reuse, R3 ;  /* 0x00000012ff037219 */ /* 0x080fe20000011603 */
[----:B------:R-:W-:Y:S01]  /*e940*/  IMAD.MOV.U32 R2, RZ, RZ, R11 ;  /* 0x000000ffff027224 */ /* 0x000fe200078e000b */
[----:B------:R-:W-:Y:S01]  /*e950*/  SHF.L.U32 R34, R7, R18, RZ ;  /* 0x0000001207227219 */ /* 0x000fe200000006ff */
[----:B------:R-:W0:Y:S01]  /*e960*/  LDC R22, c[0x0][0x638] ;  /* 0x00018e00ff167b82 */ /* 0x000e220000000800 */
[----:B------:R-:W-:-:S07]  /*e970*/  LOP3.LUT R17, RZ, R5, RZ, 0x33, !PT ;  /* 0x00000005ff117212 */ /* 0x000fce00078e33ff */
[----:B------:R-:W0:Y:S01]  /*e980*/  LDC R23, c[0x0][0x610] ;  /* 0x00018400ff177b82 */ /* 0x000e220000000800 */
[----:B-1----:R-:W-:Y:S05]  /*e990*/  @!P0 BRA `(.L_x_292) ;  /* 0x0000000000288947 */ /* 0x002fea0003800000 */
        /* <DEDUP_REMOVED lines=10> */
.L_x_292:
[----:B--2---:R-:W-:Y:S01]  /*ea40*/  SHF.R.U64 R0, R2, R19, R3 ;  /* 0x0000001302007219 */ /* 0x004fe20000001203 */
[----:B0-----:R-:W-:Y:S01]  /*ea50*/  VIADD R3, R14, 0xffffffff ;  /* 0xffffffff0e037836 */ /* 0x001fe20000000000 */
[----:B------:R-:W-:Y:S01]  /*ea60*/  LOP3.LUT R5, R8, R17, RZ, 0xc0, !PT ;  /* 0x0000001108057212 */ /* 0x000fe200078ec0ff */
[----:B------:R-:W-:Y:S01]  /*ea70*/  IMAD.MOV R12, RZ, RZ, -R12 ;  /* 0x000000ffff0c7224 */ /* 0x000fe200078e0a0c */
[----:B------:R-:W-:Y:S01]  /*ea80*/  R2UR UR20, R24 ;  /* 0x00000000181472ca */ /* 0x000fe200000e0000 */
[----:B------:R-:W-:Y:S01]  /*ea90*/  IMAD.MOV R2, RZ, RZ, -R0 ;  /* 0x000000ffff027224 */ /* 0x000fe200078e0a00 */
[----:B------:R-:W-:Y:S01]  /*eaa0*/  LOP3.LUT R3, R10, R3, RZ, 0xc0, !PT ;  /* 0x000000030a037212 */ /* 0x000fe200078ec0ff */
[----:B------:R-:W-:Y:S02]  /*eab0*/  IMAD R34, R34, R0, R5 ;  /* 0x0000000022227224 */ /* 0x000fe400078e0205 */
[----:B------:R-:W-:Y:S02]  /*eac0*/  @P3 IMAD R15, R13, R12, R16 ;  /* 0x0000000c0d0f3224 */ /* 0x000fe400078e0210 */
[----:B------:R-:W-:-:S02]  /*ead0*/  IMAD R0, R2, R22, R11 ;  /* 0x0000001602007224 */ /* 0x000fc400078e020b */
[----:B------:R-:W-:Y:S02]  /*eae0*/  IMAD R34, R34, R23, R15 ;  /* 0x0000001722227224 */ /* 0x000fe400078e020f */
[----:B------:R-:W-:Y:S02]  /*eaf0*/  IMAD R3, R0, R14, R3 ;  /* 0x0000000e00037224 */ /* 0x000fe400078e0203 */
[----:B------:R-:W-:-:S03]  /*eb00*/  IMAD.MOV.U32 R0, RZ, RZ, 0x1 ;  /* 0x00000001ff007424 */ /* 0x000fc600078e00ff */
[----:B------:R-:W-:Y:S02]  /*eb10*/  SEL R2, R3, R34, !P3 ;  /* 0x0000002203027207 */ /* 0x000fe40005800000 */
[----:B------:R-:W-:-:S03]  /*eb20*/  SEL R34, R34, R3, !P3 ;  /* 0x0000000322227207 */ /* 0x000fc60005800000 */
[----:B------:R2:W-:Y:S04]  /*eb30*/  STL [R1+0x78], R2 ;  /* 0x0000780201007387 */ /* 0x0005e80000100800 */
.L_x_290:
[----:B------:R-:W-:Y:S01]  /*eb40*/  UIADD3 UR5, UR9, UR5, URZ ;  /* 0x0000000509057290 */ /* 0x000fe2000fffe03f */
[----:B------:R0:W-:Y:S01]  /*eb50*/  STL [R1+0x7c], R34 ;  /* 0x00007c2201007387 */ /* 0x0001e20000100800 */
[----:B------:R-:W-:Y:S02]  /*eb60*/  LOP3.LUT P0, RZ, R0, 0xff, RZ, 0xc0, !PT ;  /* 0x000000ff00ff7812 */ /* 0x000fe4000780c0ff */
[----:B------:R-:W-:Y:S02]  /*eb70*/  USHF.R.U32.HI UR6, URZ, 0x1, UR5 ;  /* 0x000000013f067899 */ /* 0x000fe40008011605 */
[----:B------:R-:W-:Y:S02]  /*eb80*/  UISETP.GT.U32.AND UP0, UPT, UR5, 0x1, UPT ;  /* 0x000000010500788c */ /* 0x000fe4000bf04070 */
[----:B------:R-:W-:Y:S02]  /*eb90*/  ULOP3.LUT UR6, UR6, 0x1, URZ, 0xc0, !UPT ;  /* 0x0000000106067892 */ /* 0x000fe4000f8ec03f */
[----:B------:R-:W-:-:S02]  /*eba0*/  UISETP.LT.U32.AND UP0, UPT, UR9, 0x2, UP0 ;  /* 0x000000020900788c */ /* 0x000fc40008701070 */
[----:B------:R-:W-:Y:S02]  /*ebb0*/  UISETP.NE.U32.AND UP1, UPT, UR6, 0x1, UPT ;  /* 0x000000010600788c */ /* 0x000fe4000bf25070 */
[----:B------:R-:W-:Y:S02]  /*ebc0*/  USEL UR7, URZ, 0x1, !UP0 ;  /* 0x000000013f077887 */ /* 0x000fe4000c000000 */
[----:B------:R-:W-:Y:S02]  /*ebd0*/  UISETP.GT.U32.AND UP1, UPT, UR9, 0x1, !UP1 ;  /* 0x000000010900788c */ /* 0x000fe4000cf24070 */
[----:B------:R-:W-:Y:S02]  /*ebe0*/  ULOP3.LUT UR5, UR5, 0x1, URZ, 0xc0, !UPT ;  /* 0x0000000105057892 */ /* 0x000fe4000f8ec03f */
[----:B------:R-:W-:-:S04]  /*ebf0*/  USEL UR6, URZ, 0x1, !UP1 ;  /* 0x000000013f067887 */ /* 0x000fc8000c800000 */
[----:B------:R-:W-:Y:S01]  /*ec00*/  ULOP3.LUT UR4, UR6, UR4, UR7, 0x96, !UPT ;  /* 0x0000000406047292 */ /* 0x000fe2000f8e9607 */
[----:B0-----:R-:W-:Y:S11]  /*ec10*/  @P0 BRA `(.L_x_293) ;  /* 0xffffff2000f00947 */ /* 0x001ff6000383ffff */
[----:B------:R-:W-:Y:S05]  /*ec20*/  EXIT ;  /* 0x000000000000794d */ /* 0x000fea0003800000 */
.L_x_3:
[----:B------:R-:W2:Y:S01]  /*ec30*/  LDL R16, [R1+0x74] ;  /* 0x0000740001107983 */ /* 0x000ea20000100800 */
[----:B------:R-:W-:-:S03]  /*ec40*/  ULDC.64 UR4, c[0x0][0x650] ;  /* 0x0001940000047ab9 */ /* 0x000fc60000000a00 */
[----:B------:R-:W3:Y:S01]  /*ec50*/  LDL R17, [R1+0x70] ;  /* 0x0000700001117983 */ /* 0x000ee20000100800 */
[----:B------:R-:W-:Y:S01]  /*ec60*/  PRMT R4, RZ, 0x7610, R4 ;  /* 0x00007610ff047816 */ /* 0x000fe20000000004 */
[----:B------:R-:W-:Y:S02]  /*ec70*/  IMAD.MOV.U32 R5, RZ, RZ, -0x1 ;  /* 0xffffffffff057424 */ /* 0x000fe400078e00ff */
[----:B------:R-:W-:Y:S02]  /*ec80*/  IMAD.MOV.U32 R6, RZ, RZ, -0x1 ;  /* 0xffffffffff067424 */ /* 0x000fe400078e00ff */
[----:B------:R-:W-:Y:S01]  /*ec90*/  IMAD.MOV.U32 R11, RZ, RZ, -0x1 ;  /* 0xffffffffff0b7424 */ /* 0x000fe200078e00ff */
[----:B--2---:R-:W-:-:S04]  /*eca0*/  ISETP.GE.U32.AND P0, PT, R16, UR4, PT ;  /* 0x0000000410007c0c */ /* 0x004fc8000bf06070 */
[----:B---3--:R-:W-:-:S13]  /*ecb0*/  ISETP.GE.U32.AND.EX P0, PT, R17, UR5, PT, P0 ;  /* 0x0000000511007c0c */ /* 0x008fda000bf06100 */
[----:B------:R-:W-:Y:S05]  /*ecc0*/  @P0 BRA `(.L_x_294) ;  /* 0x00000004005c0947 */ /* 0x000fea0003800000 */
        /* <DEDUP_REMOVED lines=18> */
.L_x_295:
[-CC-:B------:R-:W-:Y:S01]  /*edf0*/  SHF.R.U64 R11, R8, R12.reuse, R9.reuse ;  /* 0x0000000c080b7219 */ /* 0x180fe20000001209 */
[----:B------:R-:W0:Y:S01]  /*ee00*/  LDC.64 R20, c[0x0][0x640] ;  /* 0x00019000ff147b82 */ /* 0x000e220000000a00 */
[----:B------:R-:W-:Y:S01]  /*ee10*/  SHF.R.U32.HI R3, RZ, R12, R9 ;  /* 0x0000000cff037219 */ /* 0x000fe20000011609 */
[----:B------:R-:W-:Y:S01]  /*ee20*/  ULDC UR4, c[0x0][0x150] ;  /* 0x0000540000047ab9 */ /* 0x000fe20000000800 */
[----:B------:R-:W-:Y:S01]  /*ee30*/  IADD3 R7, P0, RZ, -R11, RZ ;  /* 0x8000000bff077210 */ /* 0x000fe20007f1e0ff */
[----:B------:R-:W-:Y:S01]  /*ee40*/  IMAD.MOV.U32 R4, RZ, RZ, R16 ;  /* 0x000000ffff047224 */ /* 0x000fe200078e0010 */
[----:B------:R-:W-:Y:S01]  /*ee50*/  I2FP.F32.U32 R6, R2 ;  /* 0x0000000200067245 */ /* 0x000fe20000201000 */
[----:B------:R-:W-:Y:S02]  /*ee60*/  IMAD.MOV.U32 R5, RZ, RZ, R17 ;  /* 0x000000ffff057224 */ /* 0x000fe400078e0011 */
[----:B------:R-:W1:Y:S01]  /*ee70*/  LDC R10, c[0x0][0x618] ;  /* 0x00018600ff0a7b82 */ /* 0x000e620000000800 */
[----:B------:R-:W-:-:S02]  /*ee80*/  IMAD.X R3, RZ, RZ, ~R3, P0 ;  /* 0x000000ffff037224 */ /* 0x000fc400000e0e03 */
[----:B------:R-:W-:Y:S01]  /*ee90*/  FMUL R9, R6, UR4 ;  /* 0x0000000406097c20 */ /* 0x000fe20008400000 */
[----:B------:R-:W-:Y:S01]  /*eea0*/  IMAD.WIDE.U32 R4, R7, R14, R4 ;  /* 0x0000000e07047225 */ /* 0x000fe200078e0004 */
[----:B------:R-:W-:-:S03]  /*eeb0*/  ULDC UR4, c[0x0][0x154] ;  /* 0x0000550000047ab9 */ /* 0x000fc60000000800 */
[----:B------:R-:W-:Y:S01]  /*eec0*/  IMAD R6, R3, R14, RZ ;  /* 0x0000000e03067224 */ /* 0x000fe200078e02ff */
[----:B------:R-:W2:Y:S01]  /*eed0*/  LDC R13, c[0x0][0x144] ;  /* 0x00005100ff0d7b82 */ /* 0x000ea20000000800 */
[----:B------:R-:W3:Y:S02]  /*eee0*/  F2I.U32.TRUNC.NTZ R9, R9 ;  /* 0x0000000900097305 */ /* 0x000ee4000020f000 */
[----:B------:R-:W-:Y:S02]  /*eef0*/  IMAD R3, R7, R15, R6 ;  /* 0x0000000f07037224 */ /* 0x000fe400078e0206 */
[----:B------:R-:W-:Y:S02]  /*ef00*/  IMAD.MOV.U32 R6, RZ, RZ, -0x1 ;  /* 0xffffffffff067424 */ /* 0x000fe400078e00ff */
[----:B------:R-:W-:Y:S01]  /*ef10*/  IMAD.IADD R3, R5, 0x1, R3 ;  /* 0x0000000105037824 */ /* 0x000fe200078e0203 */
[----:B------:R-:W4:Y:S01]  /*ef20*/  LDC R12, c[0x0][0x608] ;  /* 0x00018200ff0c7b82 */ /* 0x000f220000000800 */
[----:B------:R-:W-:-:S02]  /*ef30*/  I2FP.F32.U32 R5, R0 ;  /* 0x0000000000057245 */ /* 0x000fc40000201000 */
[----:B0-----:R-:W-:-:S03]  /*ef40*/  ISETP.NE.U32.AND P0, PT, R20, RZ, PT ;  /* 0x000000ff1400720c */ /* 0x001fc60003f05070 */
[----:B------:R-:W-:Y:S01]  /*ef50*/  FMUL R5, R5, UR4 ;  /* 0x0000000405057c20 */ /* 0x000fe20008400000 */
[----:B------:R-:W-:Y:S01]  /*ef60*/  ISETP.NE.AND.EX P0, PT, R21, RZ, PT, P0 ;  /* 0x000000ff1500720c */ /* 0x000fe20003f05300 */
[----:B------:R-:W0:Y:S01]  /*ef70*/  LDC R7, c[0x0][0x658] ;  /* 0x00019600ff077b82 */ /* 0x000e220000000800 */
[-C--:B-1----:R-:W-:Y:S01]  /*ef80*/  SHF.R.U64 R8, R4, R10.reuse, R3 ;  /* 0x0000000a04087219 */ /* 0x082fe20000001203 */
[----:B---3--:R-:W-:Y:S01]  /*ef90*/  IMAD.MOV R4, RZ, RZ, -R9 ;  /* 0x000000ffff047224 */ /* 0x008fe200078e0a09 */
[----:B------:R-:W-:Y:S02]  /*efa0*/  SHF.R.U32.HI R3, RZ, R10, R3 ;  /* 0x0000000aff037219 */ /* 0x000fe40000011603 */
[----:B------:R1:W3:Y:S03]  /*efb0*/  F2I.U32.TRUNC.NTZ R10, R5 ;  /* 0x00000005000a7305 */ /* 0x0002e6000020f000 */
[----:B------:R-:W1:Y:S01]  /*efc0*/  LDC R17, c[0x0][0x148] ;  /* 0x00005200ff117b82 */ /* 0x000e620000000800 */
[----:B--2---:R-:W-:-:S02]  /*efd0*/  IMAD R19, R13, R4, R2 ;  /* 0x000000040d137224 */ /* 0x004fc400078e0202 */
[----:B------:R-:W-:-:S05]  /*efe0*/  IMAD.MOV.U32 R4, RZ, RZ, 0x1 ;  /* 0x00000001ff047424 */ /* 0x000fca00078e00ff */
[----:B------:R-:W2:Y:S01]  /*eff0*/  LDC R14, c[0x0][0x600] ;  /* 0x00018000ff0e7b82 */ /* 0x000ea20000000800 */
[-CC-:B----4-:R-:W-:Y:S02]  /*f000*/  SHF.R.U64 R13, R8, R12.reuse, R3.reuse ;  /* 0x0000000c080d7219 */ /* 0x190fe40000001203 */
[----:B------:R-:W-:-:S05]  /*f010*/  SHF.R.U32.HI R2, RZ, R12, R3 ;  /* 0x0000000cff027219 */ /* 0x000fca0000011603 */
[----:B------:R-:W4:Y:S01]  /*f020*/  LDC R16, c[0x0][0x648] ;  /* 0x00019200ff107b82 */ /* 0x000f220000000800 */
[-CC-:B0-----:R-:W-:Y:S02]  /*f030*/  SHF.R.U64 R15, R13, R7.reuse, R2.reuse ;  /* 0x000000070d0f7219 */ /* 0x181fe40000001202 */
[-C--:B------:R-:W-:Y:S02]  /*f040*/  SHF.L.U32 R6, R6, R7.reuse, RZ ;  /* 0x0000000706067219 */ /* 0x080fe400000006ff */
[-C--:B------:R-:W-:Y:S01]  /*f050*/  SHF.R.U32.HI R3, RZ, R7.reuse, R2 ;  /* 0x00000007ff037219 */ /* 0x080fe20000011602 */
[----:B------:R-:W-:Y:S01]  /*f060*/  IMAD.MOV.U32 R2, RZ, RZ, R15 ;  /* 0x000000ffff027224 */ /* 0x000fe200078e000f */
[----:B------:R-:W-:Y:S01]  /*f070*/  SHF.L.U32 R12, R4, R7, RZ ;  /* 0x00000007040c7219 */ /* 0x000fe200000006ff */
[----:B------:R-:W0:Y:S01]  /*f080*/  LDC R18, c[0x0][0x638] ;  /* 0x00018e00ff127b82 */ /* 0x000e220000000800 */
[----:B------:R-:W-:-:S07]  /*f090*/  LOP3.LUT R22, RZ, R6, RZ, 0x33, !PT ;  /* 0x00000006ff167212 */ /* 0x000fce00078e33ff */
        /* <DEDUP_REMOVED lines=12> */
.L_x_296:
[----:B----4-:R-:W-:Y:S01]  /*f160*/  SHF.R.U64 R3, R2, R16, R3 ;  /* 0x0000001002037219 */ /* 0x010fe20000001203 */
[----:B--2---:R-:W-:Y:S01]  /*f170*/  VIADD R5, R14, 0xffffffff ;  /* 0xffffffff0e057836 */ /* 0x004fe20000000000 */
[----:B------:R-:W-:Y:S01]  /*f180*/  LOP3.LUT R2, R13, R22, RZ, 0xc0, !PT ;  /* 0x000000160d027212 */ /* 0x000fe200078ec0ff */
[----:B------:R-:W-:Y:S02]  /*f190*/  IMAD.MOV R10, RZ, RZ, -R10 ;  /* 0x000000ffff0a7224 */ /* 0x000fe400078e0a0a */
[----:B------:R-:W-:Y:S02]  /*f1a0*/  IMAD.MOV R4, RZ, RZ, -R3 ;  /* 0x000000ffff047224 */ /* 0x000fe400078e0a03 */
[----:B------:R-:W-:Y:S01]  /*f1b0*/  IMAD R2, R12, R3, R2 ;  /* 0x000000030c027224 */ /* 0x000fe200078e0202 */
[----:B------:R-:W-:Y:S01]  /*f1c0*/  LOP3.LUT R3, R8, R5, RZ, 0xc0, !PT ;  /* 0x0000000508037212 */ /* 0x000fe200078ec0ff */
[----:B------:R-:W-:Y:S02]  /*f1d0*/  @P3 IMAD R19, R17, R10, R0 ;  /* 0x0000000a11133224 */ /* 0x000fe400078e0200 */
[----:B0-----:R-:W-:-:S02]  /*f1e0*/  IMAD R0, R4, R18, R15 ;  /* 0x0000001204007224 */ /* 0x001fc400078e020f */
[----:B------:R-:W-:Y:S02]  /*f1f0*/  IMAD R5, R2, R23, R19 ;  /* 0x0000001702057224 */ /* 0x000fe400078e0213 */
[----:B------:R-:W-:Y:S02]  /*f200*/  IMAD R0, R0, R14, R3 ;  /* 0x0000000e00007224 */ /* 0x000fe400078e0203 */
[----:B------:R-:W-:-:S03]  /*f210*/  IMAD.MOV.U32 R4, RZ, RZ, 0x1 ;  /* 0x00000001ff047424 */ /* 0x000fc600078e00ff */
[----:B------:R-:W-:Y:S02]  /*f220*/  SEL R6, R0, R5, !P3 ;  /* 0x0000000500067207 */ /* 0x000fe40005800000 */
[----:B------:R-:W-:-:S07]  /*f230*/  SEL R5, R5, R0, !P3 ;  /* 0x0000000005057207 */ /* 0x000fce0005800000 */
.L_x_294:
[----:B------:R-:W-:-:S08]  /*f240*/  NOP ;  /* 0x0000000000007918 */ /* 0x000fd00000000000 */
[----:B------:R-:W0:-:S00]  /*f250*/  USETMAXREG.DEALLOC.CTAPOOL 0x28 ;  /* 0x00000028000079c8 */ /* 0x000e0000080e0500 */
[----:B------:R-:W-:-:S13]  /*f260*/  ISETP.NE.AND P0, PT, RZ, UR8, PT ;  /* 0x00000008ff007c0c */ /* 0x000fda000bf05270 */
[----:B------:R-:W-:Y:S05]  /*f270*/  @P0 EXIT ;  /* 0x000000000000094d */ /* 0x000fea0003800000 */
[----:B0-----:R-:W-:Y:S01]  /*f280*/  LOP3.LUT P0, RZ, R4, 0xff, RZ, 0xc0, !PT ;  /* 0x000000ff04ff7812 */ /* 0x001fe2000780c0ff */
[----:B------:R-:W-:Y:S02]  /*f290*/  IMAD.MOV.U32 R0, RZ, RZ, 0x1 ;  /* 0x00000001ff007424 */ /* 0x000fe400078e00ff */
[----:B------:R-:W-:-:S10]  /*f2a0*/  IMAD.MOV.U32 R8, RZ, RZ, RZ ;  /* 0x000000ffff087224 */ /* 0x000fd400078e00ff */
[----:B------:R-:W-:Y:S05]  /*f2b0*/  @!P0 BRA `(.L_x_297) ;  /* 0x0000000c00848947 */ /* 0x000fea0003800000 */
[----:B------:R-:W0:Y:S01]  /*f2c0*/  S2R R2, SR_TID.X ;  /* 0x0000000000027919 */ /* 0x000e220000002100 */
[----:B------:R-:W-:Y:S01]  /*f2d0*/  ULDC UR4, c[0x0][0x28c] ;  /* 0x0000a30000047ab9 */ /* 0x000fe20000000800 */
[----:B------:R-:W-:Y:S01]  /*f2e0*/  ULDC UR6, c[0x0][0x658] ;  /* 0x0001960000067ab9 */ /* 0x000fe20000000800 */
[----:B------:R-:W-:Y:S01]  /*f2f0*/  UMOV UR7, 0xffffffff ;  /* 0xffffffff00077882 */ /* 0x000fe20000000000 */
[----:B------:R-:W-:Y:S01]  /*f300*/  UIADD3 UR10, UR4, 0xff, URZ ;  /* 0x000000ff040a7890 */ /* 0x000fe2000fffe03f */
[----:B------:R-:W-:Y:S01]  /*f310*/  BSSY B0, `(.L_x_297) ;  /* 0x00000db000007945 */ /* 0x000fe20003800000 */
[----:B------:R-:W-:Y:S01]  /*f320*/  ULDC UR5, c[0x0][0x600] ;  /* 0x0001800000057ab9 */ /* 0x000fe20000000800 */
[----:B------:R-:W-:Y:S01]  /*f330*/  UMOV UR9, 0x1 ;  /* 0x0000000100097882 */ /* 0x000fe20000000000 */
[----:B------:R-:W-:Y:S01]  /*f340*/  USHF.L.U32 UR7, UR7, UR6, URZ ;  /* 0x0000000607077299 */ /* 0x000fe2000800063f */
[----:B------:R-:W-:Y:S01]  /*f350*/  IMAD.MOV.U32 R9, RZ, RZ, 0x1 ;  /* 0x00000001ff097424 */ /* 0x000fe200078e00ff */
[----:B------:R-:W-:Y:S01]  /*f360*/  UIADD3 UR4, UR5, -0x1, URZ ;  /* 0xffffffff05047890 */ /* 0x000fe2000fffe03f */
[----:B------:R-:W-:Y:S01]  /*f370*/  IMAD.MOV.U32 R0, RZ, RZ, 0x1 ;  /* 0x00000001ff007424 */ /* 0x000fe200078e00ff */
[----:B------:R-:W-:Y:S01]  /*f380*/  ULDC UR8, c[0x0][0xc] ;  /* 0x0000030000087ab9 */ /* 0x000fe20000000800 */
[----:B------:R-:W-:Y:S01]  /*f390*/  USHF.L.U32 UR5, UR9, UR6, URZ ;  /* 0x0000000609057299 */ /* 0x000fe2000800063f */
[----:B------:R-:W-:Y:S01]  /*f3a0*/  IMAD.MOV.U32 R8, RZ, RZ, RZ ;  /* 0x000000ffff087224 */ /* 0x000fe200078e00ff */
[----:B------:R-:W-:Y:S01]  /*f3b0*/  USHF.R.S32.HI UR11, URZ, 0x1f, UR10 ;  /* 0x0000001f3f0b7899 */ /* 0x000fe2000801140a */
[----:B------:R-:W-:Y:S01]  /*f3c0*/  ULDC UR9, c[0x0][0x10] ;  /* 0x0000040000097ab9 */ /* 0x000fe20000000800 */
[----:B------:R-:W-:-:S02]  /*f3d0*/  ULOP3.LUT UR6, URZ, UR7, URZ, 0x33, !UPT ;  /* 0x000000073f067292 */ /* 0x000fc4000f8e333f */
[----:B------:R-:W-:Y:S02]  /*f3e0*/  UIMAD.WIDE.U32 UR8, UR8, UR9, URZ ;  /* 0x00000009080872a5 */ /* 0x000fe4000f8e003f */
[----:B------:R-:W-:Y:S01]  /*f3f0*/  ULEA.HI UR11, UR11, UR10, URZ, 0x8 ;  /* 0x0000000a0b0b7291 */ /* 0x000fe2000f8f403f */
[----:B------:R-:W-:Y:S01]  /*f400*/  ULDC UR7, c[0x0][0x14] ;  /* 0x0000050000077ab9 */ /* 0x000fe20000000800 */
[----:B------:R-:W-:Y:S02]  /*f410*/  ULOP3.LUT UR15, UR13, 0x2, URZ, 0xfc, !UPT ;  /* 0x000000020d0f7892 */ /* 0x000fe4000f8efc3f */
[----:B------:R-:W-:Y:S02]  /*f420*/  UIMAD.WIDE.U32 UR38, UR8, UR7, URZ ;  /* 0x00000007082672a5 */ /* 0x000fe4000f8e003f */
[----:B------:R-:W-:Y:S02]  /*f430*/  UIMAD UR14, UR9, UR7, URZ ;  /* 0x00000007090e72a4 */ /* 0x000fe4000f8e023f */
[----:B------:R-:W-:Y:S01]  /*f440*/  USHF.R.S32.HI UR7, URZ, 0x8, UR11 ;  /* 0x000000083f077899 */ /* 0x000fe2000801140b */
[C---:B0-----:R-:W-:Y:S01]  /*f450*/  LOP3.LUT P4, RZ, R2.reuse, 0x7f, RZ, 0xc0, !PT ;  /* 0x0000007f02ff7812 */ /* 0x041fe2000788c0ff */
[----:B------:R-:W-:Y:S01]  /*f460*/  UIADD3 UR14, UR39, UR14, URZ ;  /* 0x0000000e270e7290 */ /* 0x000fe2000fffe03f */
[----:B------:R-:W-:Y:S01]  /*f470*/  LOP3.LUT P0, RZ, R2, 0x1f, RZ, 0xc0, !PT ;  /* 0x0000001f02ff7812 */ /* 0x000fe2000780c0ff */
[----:B------:R-:W-:Y:S01]  /*f480*/  UIADD3 UR21, UR7, 0x1, URZ ;  /* 0x0000000107157890 */ /* 0x000fe2000fffe03f */
[----:B------:R-:W-:-:S02]  /*f490*/  ULDC.64 UR40, c[0x0][0x198] ;  /* 0x0000660000287ab9 */ /* 0x000fc40000000a00 */
[----:B------:R-:W-:-:S13]  /*f4a0*/  PLOP3.LUT P0, PT, P0, P4, PT, 0x8a, 0x0 ;  /* 0x000000000000781c */ /* 0x000fda0000709172 */
.L_x_309:
[----:B------:R-:W-:-:S03]  /*f4b0*/  UMOV UR8, 0xffffffff ;  /* 0xffffffff00087882 */ /* 0x000fc60000000000 */
[----:B------:R-:W-:Y:S05]  /*f4c0*/  BRA.DIV UR8, `(.L_x_298) ;  /* 0x0000000e08b47947 */ /* 0x000fea000b800000 */
[----:B------:R-:W-:-:S13]  /*f4d0*/  ELECT P1, URZ, PT ;  /* 0x00000000003f782f */ /* 0x000fda0003820000 */
.L_x_318:
[----:B------:R-:W0:Y:S01]  /*f4e0*/  LDC R2, c[0x0][0x28c] ;  /* 0x0000a300ff027b82 */ /* 0x000e220000000800 */
[----:B------:R-:W-:Y:S01]  /*f4f0*/  BSSY B1, `(.L_x_299) ;  /* 0x0000044000017945 */ /* 0x000fe20003800000 */
[----:B0-----:R-:W-:-:S13]  /*f500*/  ISETP.LT.OR P1, PT, R2, 0x1, !P1 ;  /* 0x000000010200780c */ /* 0x001fda0004f21670 */
[----:B------:R-:W-:Y:S05]  /*f510*/  @P1 BRA `(.L_x_300) ;  /* 0x0000000400041947 */ /* 0x000fea0003800000 */
[----:B------:R-:W-:Y:S02]  /*f520*/  IMAD.SHL.U32 R7, R5, 0x80, RZ ;  /* 0x0000008005077824 */ /* 0x000fe400078e00ff */
[----:B------:R-:W-:Y:S02]  /*f530*/  IMAD.SHL.U32 R6, R6, 0x100, RZ ;  /* 0x0000010006067824 */ /* 0x000fe400078e00ff */
[----:B------:R-:W-:Y:S02]  /*f540*/  IMAD.MOV.U32 R12, RZ, RZ, RZ ;  /* 0x000000ffff0c7224 */ /* 0x000fe400078e00ff */
[----:B------:R-:W-:Y:S02]  /*f550*/  IMAD.U32 R14, RZ, RZ, UR21 ;  /* 0x00000015ff0e7e24 */ /* 0x000fe4000f8e00ff */
[----:B------:R-:W-:Y:S02]  /*f560*/  IMAD.MOV.U32 R2, RZ, RZ, R0 ;  /* 0x000000ffff027224 */ /* 0x000fe400078e0000 */
[----:B------:R-:W-:-:S07]  /*f570*/  IMAD.MOV.U32 R3, RZ, RZ, R8 ;  /* 0x000000ffff037224 */ /* 0x000fce00078e0008 */
.L_x_304:
[----:B------:R-:W0:Y:S01]  /*f580*/  S2R R5, SR_CgaCtaId ;  /* 0x0000000000057919 */ /* 0x000e220000008800 */
[----:B------:R-:W-:-:S04]  /*f590*/  MOV R4, 0x400 ;  /* 0x0000040000047802 */ /* 0x000fc80000000f00 */
[----:B0-----:R-:W-:Y:S02]  /*f5a0*/  LEA R10, R5, R4, 0x18 ;  /* 0x00000004050a7211 */ /* 0x001fe400078ec0ff */
[----:B------:R-:W-:Y:S01]  /*f5b0*/  SHF.L.U32 R4, R2, 0x1f, RZ ;  /* 0x0000001f02047819 */ /* 0x000fe200000006ff */
[----:B------:R-:W0:Y:S02]  /*f5c0*/  @!P4 LDC R5, c[0x0][0x500] ;  /* 0x00014000ff05cb82 */ /* 0x000e240000000800 */
[----:B------:R-:W-:-:S04]  /*f5d0*/  IMAD R13, R3, 0x8, R10 ;  /* 0x00000008030d7824 */ /* 0x000fc800078e020a */
[----:B------:R-:W1:Y:S02]  /*f5e0*/  SYNCS.PHASECHK.TRANS64.TRYWAIT P1, [R13+URZ+0x10], R4 ;  /* 0x000010040d0075a7 */ /* 0x000e64000802017f */
[----:B-1----:R-:W-:Y:S05]  /*f5f0*/  @!P1 BRA `(.L_x_301) ;  /* 0x0000000c00889947 */ /* 0x002fea0003800000 */
.L_x_319:
[----:B------:R-:W-:Y:S01]  /*f600*/  UPRMT UR8, UR15, 0x9910, URZ ;  /* 0x000099100f087896 */ /* 0x000fe2000800003f */
[----:B0-----:R0:W-:Y:S03]  /*f610*/  @!P4 SYNCS.ARRIVE.TRANS64 RZ, [R13+URZ], R5 ;  /* 0x000000050dffc9a7 */ /* 0x0011e6000800003f */
[----:B------:R-:W-:-:S06]  /*f620*/  UISETP.NE.AND UP0, UPT, UR8, 0x2, UPT ;  /* 0x000000020800788c */ /* 0x000fcc000bf05270 */
[----:B------:R-:W-:-:S13]  /*f630*/  PLOP3.LUT P1, PT, PT, PT, UP0, 0x80, 0x0 ;  /* 0x000000000000781c */ /* 0x000fda0003f2f008 */
[----:B0-----:R-:W-:Y:S05]  /*f640*/  @P1 BRA `(.L_x_302) ;  /* 0x0000000000041947 */ /* 0x001fea0003800000 */
[----:B------:R-:W-:Y:S01]  /*f650*/  BPT.TRAP 0x1 ;  /* 0x000000040000795c */ /* 0x000fe20000300000 */
.L_x_302:
[----:B------:R-:W-:Y:S05]  /*f660*/  @P0 BRA `(.L_x_303) ;  /* 0x0000000000040947 */ /* 0x000fea0003800000 */
[----:B------:R-:W-:Y:S01]  /*f670*/  BPT.TRAP 0x1 ;  /* 0x000000040000795c */ /* 0x000fe20000300000 */
.L_x_303:
[C-C-:B-1----:R-:W-:Y:S01]  /*f680*/  IMAD R4, R3.reuse, 0x8000, R10.reuse ;  /* 0x0000800003047824 */ /* 0x142fe200078e020a */
[----:B------:R-:W-:Y:S01]  /*f690*/  R2UR UR34, R12 ;  /* 0x000000000c2272ca */ /* 0x000fe200000e0000 */
[----:B------:R-:W-:Y:S01]  /*f6a0*/  IMAD R10, R3, 0x10000, R10 ;  /* 0x00010000030a7824 */ /* 0x000fe200078e020a */
[----:B------:R-:W-:Y:S01]  /*f6b0*/  R2UR UR33, R13 ;  /* 0x000000000d2172ca */ /* 0x000fe200000e0000 */
[----:B------:R-:W-:Y:S01]  /*f6c0*/  VIADD R14, R14, 0xffffffff ;  /* 0xffffffff0e0e7836 */ /* 0x000fe20000000000 */
[----:B------:R-:W-:Y:S01]  /*f6d0*/  R2UR UR24, R4 ;  /* 0x00000000041872ca */ /* 0x000fe200000e0000 */
[----:B------:R-:W-:Y:S01]  /*f6e0*/  UIADD3 UR22, UP0, UR40, 0xf0, URZ ;  /* 0x000000f028167890 */ /* 0x000fe2000ff1e03f */
[----:B------:R-:W-:Y:S01]  /*f6f0*/  R2UR UR8, R10 ;  /* 0x000000000a0872ca */ /* 0x000fe200000e0000 */
[----:B------:R-:W-:Y:S01]  /*f700*/  UIADD3 UR42, UP1, UR40, 0x1f0, URZ ;  /* 0x000001f0282a7890 */ /* 0x000fe2000ff3e03f */
[----:B------:R-:W-:Y:S01]  /*f710*/  R2UR UR36, R11 ;  /* 0x000000000b2472ca */ /* 0x000fe200000e0000 */
[----:B------:R-:W-:Y:S01]  /*f720*/  UIADD3.X UR23, URZ, UR41, URZ, UP0, !UPT ;  /* 0x000000293f177290 */ /* 0x000fe200087fe43f */
[----:B------:R-:W-:Y:S01]  /*f730*/  R2UR UR35, R7 ;  /* 0x00000000072372ca */ /* 0x000fe200000e0000 */
[----:B------:R-:W-:Y:S01]  /*f740*/  UIADD3.X UR43, URZ, UR41, URZ, UP1, !UPT ;  /* 0x000000293f2b7290 */ /* 0x000fe20008ffe43f */
[----:B------:R-:W-:Y:S01]  /*f750*/  R2UR UR19, R6 ;  /* 0x00000000061372ca */ /* 0x000fe200000e0000 */
[----:B------:R-:W-:Y:S01]  /*f760*/  UIADD3 UR26, UR34, 0x80, URZ ;  /* 0x00000080221a7890 */ /* 0x000fe2000fffe03f */
[----:B------:R-:W-:Y:S01]  /*f770*/  ISETP.GT.AND P2, PT, R14, 0x1, PT ;  /* 0x000000010e00780c */ /* 0x000fe20003f44270 */
[----:B------:R-:W-:Y:S01]  /*f780*/  VIADD R3, R3, 0x1 ;  /* 0x0000000103037836 */ /* 0x000fe20000000000 */
[----:B------:R-:W-:Y:S01]  /*f790*/  UMOV UR30, 0x0 ;  /* 0x00000000001e7882 */ /* 0x000fe20000000000 */
[----:B------:R-:W-:Y:S01]  /*f7a0*/  UIADD3 UR32, UR24, 0x100, URZ ;  /* 0x0000010018207890 */ /* 0x000fe2000fffe03f */
[----:B------:R-:W-:Y:S01]  /*f7b0*/  VIADD R12, R12, 0x100 ;  /* 0x000001000c0c7836 */ /* 0x000fe20000000000 */
[----:B------:R-:W-:Y:S01]  /*f7c0*/  UIADD3 UR24, UR24, 0x4100, URZ ;  /* 0x0000410018187890 */ /* 0x000fe2000fffe03f */
[----:B------:R-:W-:Y:S01]  /*f7d0*/  ISETP.NE.AND P1, PT, R3, 0x2, PT ;  /* 0x000000020300780c */ /* 0x000fe20003f25270 */
[----:B------:R-:W-:-:S02]  /*f7e0*/  UIADD3 UR16, UR8, 0x10100, URZ ;  /* 0x0001010008107890 */ /* 0x000fc4000fffe03f */
[----:B------:R-:W-:Y:S01]  /*f7f0*/  UIADD3 UR8, UR8, 0x18100, URZ ;  /* 0x0001810008087890 */ /* 0x000fe2000fffe03f */
[----:B------:R-:W-:Y:S01]  /*f800*/  SEL R5, RZ, 0x1, P1 ;  /* 0x00000001ff057807 */ /* 0x000fe20000800000 */
[----:B------:R-:W-:Y:S01]  /*f810*/  UMOV UR31, 0x10000000 ;  /* 0x10000000001f7882 */ /* 0x000fe20000000000 */
[----:B------:R-:W-:Y:S01]  /*f820*/  UMOV UR25, UR33 ;  /* 0x0000002100197c82 */ /* 0x000fe20008000000 */
[----:B------:R-:W-:Y:S01]  /*f830*/  UMOV UR28, UR36 ;  /* 0x00000024001c7c82 */ /* 0x000fe20008000000 */
[----:B------:R-:W-:Y:S01]  /*f840*/  UMOV UR27, UR35 ;  /* 0x00000023001b7c82 */ /* 0x000fe20008000000 */
[----:B------:R-:W-:Y:S01]  /*f850*/  UMOV UR17, UR33 ;  /* 0x0000002100117c82 */ /* 0x000fe20008000000 */
[----:B------:R-:W-:Y:S01]  /*f860*/  UMOV UR18, UR34 ;  /* 0x0000002200127c82 */ /* 0x000fe20008000000 */
[----:B------:R-:W-:Y:S01]  /*f870*/  UMOV UR20, UR36 ;  /* 0x0000002400147c82 */ /* 0x000fe20008000000 */
[----:B------:R0:W-:Y:S01]  /*f880*/  UTMALDG.3D [UR32], [UR22], desc[UR30] ;  /* 0x00001e20160075b4 */ /* 0x0001e20008011000 */
[----:B------:R-:W-:Y:S01]  /*f890*/  UMOV UR9, UR33 ;  /* 0x0000002100097c82 */ /* 0x000fe20008000000 */
[----:B------:R-:W-:Y:S01]  /*f8a0*/  UMOV UR11, UR19 ;  /* 0x00000013000b7c82 */ /* 0x000fe20008000000 */
[----:B------:R-:W-:Y:S01]  /*f8b0*/  UMOV UR12, UR36 ;  /* 0x00000024000c7c82 */ /* 0x000fe20008000000 */
[----:B------:R-:W-:Y:S01]  /*f8c0*/  UMOV UR10, UR26 ;  /* 0x0000001a000a7c82 */ /* 0x000fe20008000000 */
[----:B------:R-:W-:-:S02]  /*f8d0*/  LOP3.LUT R2, R2, R5, RZ, 0x3c, !PT ;  /* 0x0000000502027212 */ /* 0x000fc400078e3cff */
[----:B------:R-:W-:Y:S01]  /*f8e0*/  SEL R3, R3, RZ, P1 ;  /* 0x000000ff03037207 */ /* 0x000fe20000800000 */
[----:B------:R0:W-:Y:S01]  /*f8f0*/  UTMALDG.3D [UR24], [UR22], desc[UR30] ;  /* 0x00001e18160075b4 */ /* 0x0001e20008011000 */
[----:B------:R0:W-:Y:S01]  /*f900*/  UTMALDG.3D [UR16], [UR42], desc[UR30] ;  /* 0x00001e102a0075b4 */ /* 0x0001e20008011000 */
[----:B------:R0:W-:Y:S02]  /*f910*/  UTMALDG.3D [UR8], [UR42], desc[UR30] ;  /* 0x00001e082a0075b4 */ /* 0x0001e40008011000 */
[----:B0-----:R-:W-:Y:S05]  /*f920*/  @P2 BRA `(.L_x_304) ;  /* 0xfffffffc00142947 */ /* 0x001fea000383ffff */
.L_x_300:
[----:B------:R-:W-:Y:S05]  /*f930*/  BSYNC B1 ;  /* 0x0000000000017941 */ /* 0x000fea0003800000 */
.L_x_299:
[----:B------:R-:W2:Y:S01]  /*f940*/  LDL.LU R15, [R1+0x70] ;  /* 0x00007000010f7983 */ /* 0x000ea20000300800 */
[----:B------:R-:W-:Y:S01]  /*f950*/  LOP3.LUT P5, RZ, R9, 0xff, RZ, 0xc0, !PT ;  /* 0x000000ff09ff7812 */ /* 0x000fe200078ac0ff */
[----:B------:R-:W-:Y:S01]  /*f960*/  VIADD R8, R8, UR7 ;  /* 0x0000000708087c36 */ /* 0x000fe20008000000 */
[----:B------:R-:W-:Y:S01]  /*f970*/  ULDC.64 UR8, c[0x0][0x650] ;  /* 0x0001940000087ab9 */ /* 0x000fe20000000a00 */
[----:B------:R-:W3:Y:S01]  /*f980*/  LDL.LU R13, [R1+0x74] ;  /* 0x00007400010d7983 */ /* 0x000ee20000300800 */
[----:B------:R-:W-:Y:S01]  /*f990*/  IMAD.U32 R5, RZ, RZ, UR7 ;  /* 0x00000007ff057e24 */ /* 0x000fe2000f8e00ff */
[----:B------:R-:W-:Y:S01]  /*f9a0*/  BSSY B1, `(.L_x_305) ;  /* 0x000006f000017945 */ /* 0x000fe20003800000 */
[----:B------:R-:W-:Y:S01]  /*f9b0*/  ISETP.GT.U32.AND P1, PT, R8, 0x1, PT ;  /* 0x000000010800780c */ /* 0x000fe20003f24070 */
[----:B------:R-:W-:Y:S01]  /*f9c0*/  IMAD.MOV.U32 R6, RZ, RZ, -0x1 ;  /* 0xffffffffff067424 */ /* 0x000fe200078e00ff */
[----:B------:R-:W-:Y:S01]  /*f9d0*/  SHF.R.U32.HI R2, RZ, 0x1, R8 ;  /* 0x00000001ff027819 */ /* 0x000fe20000011608 */
[----:B------:R-:W-:Y:S01]  /*f9e0*/  IMAD.MOV.U32 R11, RZ, RZ, -0x1 ;  /* 0xffffffffff0b7424 */ /* 0x000fe200078e00ff */
[----:B------:R-:W-:Y:S01]  /*f9f0*/  ISETP.LT.U32.AND P1, PT, R5, 0x2, P1 ;  /* 0x000000020500780c */ /* 0x000fe20000f21070 */
[----:B------:R-:W-:Y:S01]  /*fa00*/  IMAD.MOV.U32 R5, RZ, RZ, -0x1 ;  /* 0xffffffffff057424 */ /* 0x000fe200078e00ff */
[----:B------:R-:W-:Y:S01]  /*fa10*/  LOP3.LUT R2, R2, 0x1, RZ, 0xc0, !PT ;  /* 0x0000000102027812 */ /* 0x000fe200078ec0ff */
[----:B------:R-:W0:Y:S01]  /*fa20*/  @P5 S2R R4, SR_CgaCtaId ;  /* 0x0000000000045919 */ /* 0x000e220000008800 */
[----:B------:R-:W-:-:S02]  /*fa30*/  @P5 MOV R3, 0x400 ;  /* 0x0000040000035802 */ /* 0x000fc40000000f00 */
[----:B------:R-:W-:Y:S01]  /*fa40*/  ISETP.NE.U32.AND P2, PT, R2, 0x1, PT ;  /* 0x000000010200780c */ /* 0x000fe20003f45070 */
[----:B------:R-:W-:Y:S01]  /*fa50*/  IMAD.U32 R2, RZ, RZ, UR7 ;  /* 0x00000007ff027e24 */ /* 0x000fe2000f8e00ff */
[----:B------:R-:W-:Y:S02]  /*fa60*/  LOP3.LUT R8, R8, 0x1, RZ, 0xc0, !PT ;  /* 0x0000000108087812 */ /* 0x000fe400078ec0ff */
[----:B------:R-:W-:Y:S02]  /*fa70*/  PRMT R9, RZ, 0x7610, R9 ;  /* 0x00007610ff097816 */ /* 0x000fe40000000009 */
[----:B------:R-:W-:-:S04]  /*fa80*/  ISETP.GT.U32.AND P2, PT, R2, 0x1, !P2 ;  /* 0x000000010200780c */ /* 0x000fc80005744070 */
[----:B------:R-:W-:Y:S02]  /*fa90*/  SEL R2, RZ, 0x1, !P2 ;  /* 0x00000001ff027807 */ /* 0x000fe40005000000 */
[----:B0-----:R-:W-:-:S04]  /*faa0*/  @P5 LEA R3, R4, R3, 0x18 ;  /* 0x0000000304035211 */ /* 0x001fc800078ec0ff */
[----:B------:R0:W-:Y:S02]  /*fab0*/  @P5 SYNCS.ARRIVE.TRANS64.A1T0 RZ, [R3+URZ+0x38], RZ ;  /* 0x000038ff03ff59a7 */ /* 0x0001e4000810003f */
[----:B0-----:R-:W-:-:S04]  /*fac0*/  SEL R3, RZ, 0x1, !P1 ;  /* 0x00000001ff037807 */ /* 0x001fc80004800000 */
[----:B------:R-:W-:Y:S02]  /*fad0*/  LOP3.LUT R0, R2, R0, R3, 0x96, !PT ;  /* 0x0000000002007212 */ /* 0x000fe400078e9603 */
[----:B------:R-:W-:Y:S02]  /*fae0*/  PRMT R2, RZ, 0x7610, R2 ;  /* 0x00007610ff027816 */ /* 0x000fe40000000002 */
[----:B---3--:R-:W-:-:S04]  /*faf0*/  IADD3 R13, P5, R13, UR38, RZ ;  /* 0x000000260d0d7c10 */ /* 0x008fc8000ffbe0ff */
[----:B--2---:R-:W-:Y:S01]  /*fb00*/  IADD3.X R15, R15, UR14, RZ, P5, !PT ;  /* 0x0000000e0f0f7c10 */ /* 0x004fe2000affe4ff */
[----:B------:R0:W-:Y:S01]  /*fb10*/  STL [R1+0x74], R13 ;  /* 0x0000740d01007387 */ /* 0x0001e20000100800 */
[----:B------:R-:W-:-:S03]  /*fb20*/  ISETP.GE.U32.AND P5, PT, R13, UR8, PT ;  /* 0x000000080d007c0c */ /* 0x000fc6000bfa6070 */
[----:B------:R0:W-:Y:S01]  /*fb30*/  STL [R1+0x70], R15 ;  /* 0x0000700f01007387 */ /* 0x0001e20000100800 */
[----:B------:R-:W-:-:S13]  /*fb40*/  ISETP.GE.U32.AND.EX P1, PT, R15, UR9, PT, P5 ;  /* 0x000000090f007c0c */ /* 0x000fda000bf26150 */
[----:B0-----:R-:W-:Y:S05]  /*fb50*/  @P1 BRA `(.L_x_306) ;  /* 0x00000004004c1947 */ /* 0x001fea0003800000 */
[----:B------:R-:W-:Y:S01]  /*fb60*/  ULDC.64 UR8, c[0x0][0x628] ;  /* 0x00018a0000087ab9 */ /* 0x000fe20000000a00 */
[----:B------:R-:W0:Y:S01]  /*fb70*/  S2R R12, SR_CTAID.X ;  /* 0x00000000000c7919 */ /* 0x000e220000002500 */
[----:B------:R-:W-:Y:S01]  /*fb80*/  ISETP.NE.U32.AND P1, PT, RZ, UR8, PT ;  /* 0x00000008ff007c0c */ /* 0x000fe2000bf25070 */
[----:B------:R-:W-:Y:S01]  /*fb90*/  ULDC UR11, c[0x0][0x630] ;  /* 0x00018c00000b7ab9 */ /* 0x000fe20000000800 */
[----:B------:R-:W-:Y:S01]  /*fba0*/  IMAD.MOV.U32 R2, RZ, RZ, R13 ;  /* 0x000000ffff027224 */ /* 0x000fe200078e000d */
[----:B------:R-:W1:Y:S01]  /*fbb0*/  S2R R10, SR_CTAID.Y ;  /* 0x00000000000a7919 */ /* 0x000e620000002600 */
[----:B------:R-:W-:Y:S01]  /*fbc0*/  ISETP.NE.AND.EX P1, PT, RZ, UR9, PT, P1 ;  /* 0x00000009ff007c0c */ /* 0x000fe2000bf25310 */
[----:B------:R-:W-:-:S12]  /*fbd0*/  IMAD.MOV.U32 R3, RZ, RZ, R15 ;  /* 0x000000ffff037224 */ /* 0x000fd800078e000f */
[----:B------:R-:W-:Y:S05]  /*fbe0*/  @!P1 BRA `(.L_x_307) ;  /* 0x0000000000289947 */ /* 0x000fea0003800000 */
[----:B------:R-:W-:Y:S02]  /*fbf0*/  ULDC UR10, c[0x0][0x634] ;  /* 0x00018d00000a7ab9 */ /* 0x000fe40000000800 */
[----:B------:R-:W-:-:S05]  /*fc00*/  IADD3 R7, P1, R13, UR10, RZ ;  /* 0x0000000a0d077c10 */ /* 0x000fca000ff3e0ff */
[----:B------:R-:W-:-:S04]  /*fc10*/  IMAD.X R11, RZ, RZ, R15, P1 ;  /* 0x000000ffff0b7224 */ /* 0x000fc800008e060f */
[----:B------:R-:W-:-:S04]  /*fc20*/  IMAD.WIDE.U32 R4, R11, UR8, RZ ;  /* 0x000000080b047c25 */ /* 0x000fc8000f8e00ff */
[----:B------:R-:W-:-:S04]  /*fc30*/  IMAD.WIDE.U32 R4, P1, R7, UR9, R4 ;  /* 0x0000000907047c25 */ /* 0x000fc8000f820004 */
[----:B------:R-:W-:-:S04]  /*fc40*/  IMAD.WIDE.U32 R6, R7, UR8, RZ ;  /* 0x0000000807067c25 */ /* 0x000fc8000f8e00ff */
[----:B------:R-:W-:Y:S01]  /*fc50*/  IMAD.X R3, RZ, RZ, RZ, P1 ;  /* 0x000000ffff037224 */ /* 0x000fe200008e06ff */
[----:B------:R-:W-:Y:S01]  /*fc60*/  IADD3 RZ, P1, R7, R4, RZ ;  /* 0x0000000407ff7210 */ /* 0x000fe20007f3e0ff */
[----:B------:R-:W-:-:S04]  /*fc70*/  IMAD.MOV.U32 R2, RZ, RZ, R5 ;  /* 0x000000ffff027224 */ /* 0x000fc800078e0005 */
[----:B------:R-:W-:-:S08]  /*fc80*/  IMAD.WIDE.U32.X R2, R11, UR9, R2, P1 ;  /* 0x000000090b027c25 */ /* 0x000fd000088e0402 */
.L_x_307:
[--C-:B------:R-:W-:Y:S01]  /*fc90*/  SHF.R.U64 R11, R2, UR11, R3.reuse ;  /* 0x0000000b020b7c19 */ /* 0x100fe20008001203 */
[----:B------:R-:W-:Y:S01]  /*fca0*/  ULDC.64 UR8, c[0x0][0x620] ;  /* 0x0001880000087ab9 */ /* 0x000fe20000000a00 */
[----:B------:R-:W-:Y:S01]  /*fcb0*/  SHF.R.U32.HI R2, RZ, UR11, R3 ;  /* 0x0000000bff027c19 */ /* 0x000fe20008011603 */
[----:B------:R-:W-:Y:S01]  /*fcc0*/  IMAD.MOV.U32 R3, RZ, RZ, R15 ;  /* 0x000000ffff037224 */ /* 0x000fe200078e000f */
[----:B------:R-:W-:Y:S01]  /*fcd0*/  IADD3 R5, P1, RZ, -R11, RZ ;  /* 0x8000000bff057210 */ /* 0x000fe20007f3e0ff */
[----:B------:R-:W2:Y:S01]  /*fce0*/  LDC R7, c[0x0][0x144] ;  /* 0x00005100ff077b82 */ /* 0x000ea20000000800 */
[----:B0-----:R-:W-:Y:S01]  /*fcf0*/  I2FP.F32.U32 R6, R12 ;  /* 0x0000000c00067245 */ /* 0x001fe20000201000 */
[----:B------:R-:W-:Y:S01]  /*fd00*/  ULDC.64 UR16, c[0x0][0x640] ;  /* 0x0001900000107ab9 */ /* 0x000fe20000000a00 */
[----:B------:R-:W-:Y:S01]  /*fd10*/  ULDC UR10, c[0x0][0x608] ;  /* 0x00018200000a7ab9 */ /* 0x000fe20000000800 */
[----:B------:R-:W-:Y:S01]  /*fd20*/  IMAD.X R2, RZ, RZ, ~R2, P1 ;  /* 0x000000ffff027224 */ /* 0x000fe200008e0e02 */
[----:B------:R-:W-:-:S03]  /*fd30*/  ISETP.NE.U32.AND P1, PT, RZ, UR16, PT ;  /* 0x00000010ff007c0c */ /* 0x000fc6000bf25070 */
[----:B------:R-:W-:Y:S01]  /*fd40*/  IMAD R4, R2, UR8, RZ ;  /* 0x0000000802047c24 */ /* 0x000fe2000f8e02ff */
[----:B------:R-:W0:Y:S01]  /*fd50*/  LDC R15, c[0x0][0x148] ;  /* 0x00005200ff0f7b82 */ /* 0x000e220000000800 */
[----:B------:R-:W-:Y:S01]  /*fd60*/  IMAD.MOV.U32 R2, RZ, RZ, R13 ;  /* 0x000000ffff027224 */ /* 0x000fe200078e000d */
[----:B------:R-:W-:-:S03]  /*fd70*/  ISETP.NE.AND.EX P1, PT, RZ, UR17, PT, P1 ;  /* 0x00000011ff007c0c */ /* 0x000fc6000bf25310 */
[----:B------:R-:W-:Y:S01]  /*fd80*/  IMAD.WIDE.U32 R2, R5, UR8, R2 ;  /* 0x0000000805027c25 */ /* 0x000fe2000f8e0002 */
[----:B------:R-:W-:-:S03]  /*fd90*/  ULDC UR8, c[0x0][0x150] ;  /* 0x0000540000087ab9 */ /* 0x000fc60000000800 */
[----:B------:R-:W-:Y:S01]  /*fda0*/  FMUL R6, R6, UR8 ;  /* 0x0000000806067c20 */ /* 0x000fe20008400000 */
[----:B------:R-:W-:Y:S01]  /*fdb0*/  IMAD R5, R5, UR9, R4 ;  /* 0x0000000905057c24 */ /* 0x000fe2000f8e0204 */
[----:B------:R-:W-:Y:S01]  /*fdc0*/  ULDC UR8, c[0x0][0x618] ;  /* 0x0001860000087ab9 */ /* 0x000fe20000000800 */
[----:B------:R-:W-:Y:S02]  /*fdd0*/  ULDC UR9, c[0x0][0x154] ;  /* 0x0000550000097ab9 */ /* 0x000fe40000000800 */
[----:B------:R-:W-:Y:S01]  /*fde0*/  IMAD.IADD R3, R3, 0x1, R5 ;  /* 0x0000000103037824 */ /* 0x000fe200078e0205 */
[----:B------:R-:W3:Y:S04]  /*fdf0*/  F2I.U32.TRUNC.NTZ R6, R6 ;  /* 0x0000000600067305 */ /* 0x000ee8000020f000 */
[----:B------:R-:W-:-:S02]  /*fe00*/  SHF.R.U64 R13, R2, UR8, R3 ;  /* 0x00000008020d7c19 */ /* 0x000fc40008001203 */
[----:B-1----:R-:W-:-:S05]  /*fe10*/  I2FP.F32.U32 R2, R10 ;  /* 0x0000000a00027245 */ /* 0x002fca0000201000 */
[----:B------:R-:W-:Y:S01]  /*fe20*/  FMUL R4, R2, UR9 ;  /* 0x0000000902047c20 */ /* 0x000fe20008400000 */
[----:B------:R-:W-:Y:S01]  /*fe30*/  SHF.R.U32.HI R2, RZ, UR8, R3 ;  /* 0x00000008ff027c19 */ /* 0x000fe20008011603 */
[----:B------:R-:W-:Y:S02]  /*fe40*/  ULDC UR8, c[0x0][0x658] ;  /* 0x0001960000087ab9 */ /* 0x000fe40000000800 */
[----:B------:R1:W4:Y:S01]  /*fe50*/  F2I.U32.TRUNC.NTZ R18, R4 ;  /* 0x0000000400127305 */ /* 0x000322000020f000 */
[----:B------:R-:W-:Y:S01]  /*fe60*/  SHF.R.U64 R16, R13, UR10, R2 ;  /* 0x0000000a0d107c19 */ /* 0x000fe20008001202 */
[----:B---3--:R-:W-:Y:S01]  /*fe70*/  IMAD.MOV R6, RZ, RZ, -R6 ;  /* 0x000000ffff067224 */ /* 0x008fe200078e0a06 */
[----:B------:R-:W-:-:S03]  /*fe80*/  SHF.R.U32.HI R3, RZ, UR10, R2 ;  /* 0x0000000aff037c19 */ /* 0x000fc60008011602 */
[----:B--2---:R-:W-:Y:S01]  /*fe90*/  IMAD R19, R7, R6, R12 ;  /* 0x0000000607137224 */ /* 0x004fe200078e020c */
[--C-:B------:R-:W-:Y:S02]  /*fea0*/  SHF.R.U64 R14, R16, UR8, R3.reuse ;  /* 0x00000008100e7c19 */ /* 0x100fe40008001203 */
[----:B------:R-:W-:-:S03]  /*feb0*/  SHF.R.U32.HI R3, RZ, UR8, R3 ;  /* 0x00000008ff037c19 */ /* 0x000fc60008011603 */
[----:B------:R-:W-:Y:S01]  /*fec0*/  IMAD.MOV.U32 R2, RZ, RZ, R14 ;  /* 0x000000ffff027224 */ /* 0x000fe200078e000e */
[----:B-1--4-:R-:W-:Y:S06]  /*fed0*/  @!P1 BRA `(.L_x_308) ;  /* 0x0000000000289947 */ /* 0x012fec0003800000 */
        /* <DEDUP_REMOVED lines=10> */
.L_x_308:
[----:B------:R-:W-:Y:S01]  /*ff80*/  ULDC UR8, c[0x0][0x648] ;  /* 0x0001920000087ab9 */ /* 0x000fe20000000800 */
[----:B------:R-:W-:Y:S01]  /*ff90*/  IMAD.MOV R18, RZ, RZ, -R18 ;  /* 0x000000ffff127224 */ /* 0x000fe200078e0a12 */
[----:B------:R-:W-:Y:S01]  /*ffa0*/  SHF.R.U64 R3, R2, UR8, R3 ;  /* 0x0000000802037c19 */ /* 0x000fe20008001203 */
[----:B------:R-:W-:Y:S01]  /*ffb0*/  ULDC UR8, c[0x0][0x638] ;  /* 0x00018e0000087ab9 */ /* 0x000fe20000000800 */
[----:B------:R-:W-:Y:S01]  /*ffc0*/  LOP3.LUT R2, R16, UR6, RZ, 0xc0, !PT ;  /* 0x0000000610027c12 */ /* 0x000fe2000f8ec0ff */
[----:B0-----:R-:W-:Y:S01]  /*ffd0*/  @P3 IMAD R19, R15, R18, R10 ;  /* 0x000000120f133224 */ /* 0x001fe200078e020a */
[----:B------:R-:W-:Y:S01]  /*ffe0*/  LOP3.LUT R13, R13, UR4, RZ, 0xc0, !PT ;  /* 0x000000040d0d7c12 */ /* 0x000fe2000f8ec0ff */
[----:B------:R-:W-:Y:S01]  /*fff0*/  IMAD.MOV R5, RZ, RZ, -R3 ;  /* 0x000000ffff057224 */ /* 0x000fe200078e0a03 */
[----:B------:R-:W-:Y:S01]  /*10000*/  ULDC UR9, c[0x0][0x610] ;  /* 0x0001840000097ab9 */ /* 0x000fe20000000800 */
[----:B------:R-:W-:Y:S02]  /*10010*/  IMAD R2, R3, UR5, R2 ;  /* 0x0000000503027c24 */ /* 0x000fe4000f8e0202 */
[----:B------:R-:W-:Y:S01]  /*10020*/  IMAD R14, R5, UR8, R14 ;  /* 0x00000008050e7c24 */ /* 0x000fe2000f8e020e */
[----:B------:R-:W-:Y:S01]  /*10030*/  ULDC UR8, c[0x0][0x600] ;  /* 0x0001800000087ab9 */ /* 0x000fe20000000800 */
[----:B------:R-:W-:-:S02]  /*10040*/  IMAD R5, R2, UR9, R19 ;  /* 0x0000000902057c24 */ /* 0x000fc4000f8e0213 */
[----:B------:R-:W-:Y:S02]  /*10050*/  IMAD R14, R14, UR8, R13 ;  /* 0x000000080e0e7c24 */ /* 0x000fe4000f8e020d */
[----:B------:R-:W-:-:S03]  /*10060*/  IMAD.MOV.U32 R2, RZ, RZ, 0x1 ;  /* 0x00000001ff027424 */ /* 0x000fc600078e00ff */
[----:B------:R-:W-:Y:S02]  /*10070*/  SEL R6, R14, R5, !P3 ;  /* 0x000000050e067207 */ /* 0x000fe40005800000 */
[----:B------:R-:W-:-:S07]  /*10080*/  SEL R5, R5, R14, !P3 ;  /* 0x0000000e05057207 */ /* 0x000fce0005800000 */
.L_x_306:
[----:B------:R-:W-:Y:S05]  /*10090*/  BSYNC B1 ;  /* 0x0000000000017941 */ /* 0x000fea0003800000 */
.L_x_305:
[----:B------:R-:W-:-:S13]  /*100a0*/  LOP3.LUT P1, RZ, R2, 0xff, RZ, 0xc0, !PT ;  /* 0x000000ff02ff7812 */ /* 0x000fda000782c0ff */
[----:B------:R-:W-:Y:S05]  /*100b0*/  @P1 BRA `(.L_x_309) ;  /* 0xfffffff000fc1947 */ /* 0x000fea000383ffff */
[----:B------:R-:W-:Y:S05]  /*100c0*/  BSYNC B0 ;  /* 0x0000000000007941 */ /* 0x000fea0003800000 */
.L_x_297:
[----:B------:R-:W-:-:S03]  /*100d0*/  UMOV UR8, 0xffffffff ;  /* 0xffffffff00087882 */ /* 0x000fc60000000000 */
[----:B------:R-:W-:Y:S05]  /*100e0*/  BRA.DIV UR8, `(.L_x_310) ;  /* 0x0000000208e07947 */ /* 0x000fea000b800000 */
[----:B------:R-:W-:-:S13]  /*100f0*/  ELECT P0, URZ, PT ;  /* 0x00000000003f782f */ /* 0x000fda0003800000 */
.L_x_322:
[----:B------:R-:W-:Y:S04]  /*10100*/  BSSY B0, `(.L_x_311) ;  /* 0x000001a000007945 */ /* 0x000fe80003800000 */
[----:B------:R-:W-:Y:S05]  /*10110*/  @!P0 BRA `(.L_x_312) ;  /* 0x0000000000608947 */ /* 0x000fea0003800000 */
[----:B------:R-:W-:-:S04]  /*10120*/  ULOP3.LUT UR8, UR13, 0x2, URZ, 0xfc, !UPT ;  /* 0x000000020d087892 */ /* 0x000fc8000f8efc3f */
[----:B------:R-:W-:-:S06]  /*10130*/  UISETP.NE.AND UP0, UPT, UR8, 0x3, UPT ;  /* 0x000000030800788c */ /* 0x000fcc000bf05270 */
[----:B------:R-:W-:-:S13]  /*10140*/  PLOP3.LUT P0, PT, PT, PT, UP0, 0x80, 0x0 ;  /* 0x000000000000781c */ /* 0x000fda0003f0f008 */
[----:B------:R-:W-:Y:S05]  /*10150*/  @!P0 BRA `(.L_x_313) ;  /* 0x0000000000048947 */ /* 0x000fea0003800000 */
[----:B------:R-:W-:Y:S01]  /*10160*/  BPT.TRAP 0x1 ;  /* 0x000000040000795c */ /* 0x000fe20000300000 */
.L_x_313:
[----:B------:R-:W0:Y:S01]  /*10170*/  S2R R3, SR_CgaCtaId ;  /* 0x0000000000037919 */ /* 0x000e220000008800 */
[----:B------:R-:W-:-:S04]  /*10180*/  MOV R2, 0x400 ;  /* 0x0000040000027802 */ /* 0x000fc80000000f00 */
[----:B0-----:R-:W-:Y:S02]  /*10190*/  LEA R3, R3, R2, 0x18 ;  /* 0x0000000203037211 */ /* 0x001fe400078ec0ff */
[----:B------:R-:W-:-:S03]  /*101a0*/  SHF.L.U32 R2, R0, 0x1f, RZ ;  /* 0x0000001f00027819 */ /* 0x000fc600000006ff */
[----:B------:R-:W-:-:S04]  /*101b0*/  VIADD R3, R3, 0x10 ;  /* 0x0000001003037836 */ /* 0x000fc80000000000 */
[C---:B------:R-:W-:Y:S02]  /*101c0*/  IMAD R7, R8.reuse, 0x8, R3 ;  /* 0x0000000808077824 */ /* 0x040fe400078e0203 */
[----:B------:R-:W-:Y:S02]  /*101d0*/  VIADD R8, R8, 0x1 ;  /* 0x0000000108087836 */ /* 0x000fe40000000000 */
[----:B------:R-:W0:Y:S03]  /*101e0*/  SYNCS.PHASECHK.TRANS64.TRYWAIT P0, [R7+URZ], R2 ;  /* 0x00000002070075a7 */ /* 0x000e26000800017f */
[----:B------:R-:W-:-:S04]  /*101f0*/  ISETP.NE.AND P1, PT, R8, 0x2, PT ;  /* 0x000000020800780c */ /* 0x000fc80003f25270 */
[----:B------:R-:W-:Y:S02]  /*10200*/  SEL R5, RZ, 0x1, P1 ;  /* 0x00000001ff057807 */ /* 0x000fe40000800000 */
[----:B------:R-:W-:Y:S02]  /*10210*/  SEL R8, R8, RZ, P1 ;  /* 0x000000ff08087207 */ /* 0x000fe40000800000 */
[----:B------:R-:W-:Y:S01]  /*10220*/  LOP3.LUT R0, R0, R5, RZ, 0x3c, !PT ;  /* 0x0000000500007212 */ /* 0x000fe200078e3cff */
[----:B0-----:R-:W-:Y:S06]  /*10230*/  @!P0 BRA `(.L_x_314) ;  /* 0x0000000000b08947 */ /* 0x001fec0003800000 */
.L_x_323:
[----:B------:R-:W-:Y:S01]  /*10240*/  IMAD R3, R8, 0x8, R3 ;  /* 0x0000000808037824 */ /* 0x000fe200078e0203 */
[----:B------:R-:W-:-:S07]  /*10250*/  SHF.L.U32 R0, R0, 0x1f, RZ ;  /* 0x0000001f00007819 */ /* 0x000fce00000006ff */
.L_x_315:
[----:B-1----:R1:W2:Y:S02]  /*10260*/  SYNCS.PHASECHK.TRANS64.TRYWAIT P0, [R3+URZ], R0 ;  /* 0x00000000030075a7 */ /* 0x0022a4000800017f */
[----:B--2---:R-:W-:Y:S05]  /*10270*/  @!P0 NANOSLEEP.SYNCS 0x989680 ;  /* 0x009896800000895d */ /* 0x004fea0003900000 */
[----:B------:R-:W2:Y:S02]  /*10280*/  @!P0 SYNCS.PHASECHK.TRANS64 P0, [R3+URZ], R0 ;  /* 0x00000000030085a7 */ /* 0x000ea4000800007f */
[----:B--2---:R-:W-:Y:S05]  /*10290*/  @!P0 BRA `(.L_x_315) ;  /* 0xfffffffc00f08947 */ /* 0x004fea000383ffff */
.L_x_312:
[----:B------:R-:W-:Y:S05]  /*102a0*/  BSYNC B0 ;  /* 0x0000000000007941 */ /* 0x000fea0003800000 */
.L_x_311:
[----:B------:R-:W-:Y:S05]  /*102b0*/  EXIT ;  /* 0x000000000000794d */ /* 0x000fea0003800000 */
.L_x_17:
[----:B-1----:R-:W-:-:S04]  /*102c0*/  IMAD.U32 R3, RZ, RZ, UR6 ;  /* 0x00000006ff037e24 */ /* 0x002fc8000f8e00ff */
[----:B------:R1:W2:Y:S03]  /*102d0*/  SYNCS.PHASECHK.TRANS64.TRYWAIT P0, [R3+URZ], R0 ;  /* 0x00000000030075a7 */ /* 0x0002a6000800017f */
[----:B--2---:R-:W-:Y:S05]  /*102e0*/  @!P0 NANOSLEEP.SYNCS 0x989680 ;  /* 0x009896800000895d */ /* 0x004fea0003900000 */
[----:B------:R-:W2:Y:S02]  /*102f0*/  @!P0 SYNCS.PHASECHK.TRANS64 P0, [R3+URZ], R0 ;  /* 0x00000000030085a7 */ /* 0x000ea4000800007f */
[----:B--2---:R-:W-:Y:S05]  /*10300*/  @!P0 BRA `(.L_x_17) ;  /* 0xfffffffc00ec8947 */ /* 0x004fea000383ffff */
[----:B------:R-:W-:Y:S05]  /*10310*/  BRA `(.L_x_16) ;  /* 0xffffff1400fc7947 */ /* 0x000fea000383ffff */
.L_x_23:
[----:B-----5:R2:W-:Y:S02]  /*10320*/  STL [R1+0x80], R0 ;  /* 0x0000800001007387 */ /* 0x0205e40000100800 */
[----:B--2---:R-:W-:-:S04]  /*10330*/  IMAD.U32 R0, RZ, RZ, UR16 ;  /* 0x00000010ff007e24 */ /* 0x004fc8000f8e00ff */
[----:B------:R2:W3:Y:S03]  /*10340*/  SYNCS.PHASECHK.TRANS64.TRYWAIT P0, [R0+URZ], R229 ;  /* 0x000000e5000075a7 */ /* 0x0004e6000800017f */
[----:B---3--:R-:W-:Y:S05]  /*10350*/  @!P0 NANOSLEEP.SYNCS 0x989680 ;  /* 0x009896800000895d */ /* 0x008fea0003900000 */
[----:B------:R2:W3:Y:S02]  /*10360*/  @!P0 SYNCS.PHASECHK.TRANS64 P0, [R0+URZ], R229 ;  /* 0x000000e5000085a7 */ /* 0x0004e4000800007f */
[----:B--2---:R2:W5:Y:S02]  /*10370*/  LDL.LU R0, [R1+0x80] ;  /* 0x0000800001007983 */ /* 0x0045640000300800 */
[----:B--23--:R-:W-:Y:S05]  /*10380*/  @!P0 BRA `(.L_x_23) ;  /* 0xfffffffc00e48947 */ /* 0x00cfea000383ffff */
[----:B------:R-:W-:Y:S05]  /*10390*/  BRA `(.L_x_22) ;  /* 0xffffff2800fc7947 */ /* 0x000fea000383ffff */
.L_x_298:
[----:B------:R-:W-:Y:S01]  /*103a0*/  BSSY B1, `(.L_x_316) ;  /* 0x0000006000017945 */ /* 0x000fe20003800000 */
[----:B------:R-:W-:-:S07]  /*103b0*/  IMAD.MOV.U32 R2, RZ, RZ, -0x1 ;  /* 0xffffffffff027424 */ /* 0x000fce00078e00ff */
[----:B------:R-:W-:Y:S05]  /*103c0*/  WARPSYNC.COLLECTIVE R2, `(.L_x_317) ;  /* 0x00000000020c7348 */ /* 0x000fea0003c00000 */
[----:B------:R-:W-:Y:S02]  /*103d0*/  ELECT P1, UR62, PT ;  /* 0x00000000003e782f */ /* 0x000fe40003820000 */
[----:B------:R-:W-:Y:S01]  /*103e0*/  MOV R2, UR62 ;  /* 0x0000003e00027c02 */ /* 0x000fe20008000f00 */
[----:B------:R-:W-:Y:S10]  /*103f0*/  ENDCOLLECTIVE ;  /* 0x000000000000791b */ /* 0x000ff40003800000 */
.L_x_317:
[----:B------:R-:W-:Y:S05]  /*10400*/  BSYNC B1 ;  /* 0x0000000000017941 */ /* 0x000fea0003800000 */
.L_x_316:
[----:B------:R-:W-:Y:S05]  /*10410*/  BRA `(.L_x_318) ;  /* 0xfffffff000307947 */ /* 0x000fea000383ffff */
.L_x_301:
[----:B-1----:R1:W2:Y:S02]  /*10420*/  SYNCS.PHASECHK.TRANS64.TRYWAIT P1, [R13+URZ+0x10], R4 ;  /* 0x000010040d0075a7 */ /* 0x0022a4000802017f */
[----:B--2---:R-:W-:Y:S05]  /*10430*/  @!P1 NANOSLEEP.SYNCS 0x989680 ;  /* 0x009896800000995d */ /* 0x004fea0003900000 */
[----:B------:R-:W2:Y:S02]  /*10440*/  @!P1 SYNCS.PHASECHK.TRANS64 P1, [R13+URZ+0x10], R4 ;  /* 0x000010040d0095a7 */ /* 0x000ea4000802007f */
[----:B--2---:R-:W-:Y:S05]  /*10450*/  @!P1 BRA `(.L_x_301) ;  /* 0xfffffffc00f09947 */ /* 0x004fea000383ffff */
[----:B------:R-:W-:Y:S05]  /*10460*/  BRA `(.L_x_319) ;  /* 0xfffffff000647947 */ /* 0x000fea000383ffff */
.L_x_310:
[----:B------:R-:W-:Y:S01]  /*10470*/  BSSY B0, `(.L_x_320) ;  /* 0x0000006000007945 */ /* 0x000fe20003800000 */
[----:B------:R-:W-:-:S07]  /*10480*/  IMAD.MOV.U32 R2, RZ, RZ, -0x1 ;  /* 0xffffffffff027424 */ /* 0x000fce00078e00ff */
[----:B------:R-:W-:Y:S05]  /*10490*/  WARPSYNC.COLLECTIVE R2, `(.L_x_321) ;  /* 0x00000000020c7348 */ /* 0x000fea0003c00000 */
[----:B------:R-:W-:Y:S02]  /*104a0*/  ELECT P1, UR62, PT ;  /* 0x00000000003e782f */ /* 0x000fe40003820000 */
[----:B------:R-:W-:Y:S01]  /*104b0*/  MOV R2, UR62 ;  /* 0x0000003e00027c02 */ /* 0x000fe20008000f00 */
[----:B------:R-:W-:Y:S10]  /*104c0*/  ENDCOLLECTIVE ;  /* 0x000000000000791b */ /* 0x000ff40003800000 */
.L_x_321:
[----:B------:R-:W-:Y:S05]  /*104d0*/  BSYNC B0 ;  /* 0x0000000000007941 */ /* 0x000fea0003800000 */
.L_x_320:
[----:B------:R-:W-:Y:S01]  /*104e0*/  PLOP3.LUT P0, PT, P1, PT, PT, 0x80, 0x0 ;  /* 0x000000000000781c */ /* 0x000fe20000f0f070 */
[----:B------:R-:W-:-:S12]  /*104f0*/  BRA `(.L_x_322) ;  /* 0xfffffffc00007947 */ /* 0x000fd8000383ffff */
.L_x_314:
[----:B0-----:R0:W1:Y:S02]  /*10500*/  SYNCS.PHASECHK.TRANS64.TRYWAIT P0, [R7+URZ], R2 ;  /* 0x00000002070075a7 */ /* 0x001064000800017f */
[----:B-1----:R-:W-:Y:S05]  /*10510*/  @!P0 NANOSLEEP.SYNCS 0x989680 ;  /* 0x009896800000895d */ /* 0x002fea0003900000 */
[----:B------:R-:W1:Y:S02]  /*10520*/  @!P0 SYNCS.PHASECHK.TRANS64 P0, [R7+URZ], R2 ;  /* 0x00000002070085a7 */ /* 0x000e64000800007f */
[----:B-1----:R-:W-:Y:S05]  /*10530*/  @!P0 BRA `(.L_x_314) ;  /* 0xfffffffc00f08947 */ /* 0x002fea000383ffff */
[----:B------:R-:W-:Y:S05]  /*10540*/  BRA `(.L_x_323) ;  /* 0xfffffffc003c7947 */ /* 0x000fea000383ffff */
.L_x_324:
[----:B------:R-:W-:-:S00]  /*10550*/  BRA `(.L_x_324) ;  /* 0xfffffffc00fc7947 */ /* 0x000fc0000383ffff */
[----:B------:R-:W-:-:S00]  /*10560*/  NOP ;  /* 0x0000000000007918 */ /* 0x000fc00000000000 */
        /* <DEDUP_REMOVED lines=9> */
.L_x_325:


//--------------------- .nv.shared._ZN7cutlass13device_kernelINS_4gemm6kernel13GemmUniversalIN4cute5tupleIJiiiiEEENS1_10collective13CollectiveMmaINS1_37MainloopSm90TmaGmmaWarpSpecializedFP8ILi2ENS5_IJNS4_1CILi1EEESB_SB_EEENS1_35KernelTmaWarpSpecializedCooperativeEEENS5_IJNSA_ILi128EEENSA_ILi256EEESG_EEENS_12float_e4m3_tENS5_IJlSB_lEEESI_SJ_NS4_8TiledMMAINS4_8MMA_AtomIJNS4_4SM904GMMA31MMA_64x256x32_F32E4M3E4M3_SS_TNILNSN_7ScaleInE1ELSP_1EEEEEENS4_6LayoutINS5_IJNSA_ILi2EEESB_SB_EEENS5_IJSB_NSA_ILi0EEESV_EEEEENS5_IJNS4_10UnderscoreESY_SY_EEEEENS4_13SM90_TMA_LOADENS4_14ComposedLayoutINS4_7SwizzleILi3ELi4ELi3EEENS4_18smem_ptr_flag_bitsILi8EEENSS_INS5_IJNSA_ILi8EEESF_EEENS5_IJSF_SB_EEEEEEEvNS4_8identityES11_S1B_vS1C_EENS_8epilogue10collective6detail29Sm90TmaWarpSpecializedAdapterINS1F_15DefaultEpilogueISI_SJ_SJ_NS1E_6thread17LinearCombinationISI_Li1EffLNS1J_9ScaleType4KindE0ELNS_15FloatRoundStyleE2ESI_EENS1_15EpilogueDefaultEEEEEvvEEEEvNT_6ParamsE --------------------------
	.section	.nv.shared._ZN7cutlass13device_kernelINS_4gemm6kernel13GemmUniversalIN4cute5tupleIJiiiiEEENS1_10collective13CollectiveMmaINS1_37MainloopSm90TmaGmmaWarpSpecializedFP8ILi2ENS5_IJNS4_1CILi1EEESB_SB_EEENS1_35KernelTmaWarpSpecializedCooperativeEEENS5_IJNSA_ILi128EEENSA_ILi256EEESG_EEENS_12float_e4m3_tENS5_IJlSB_lEEESI_SJ_NS4_8TiledMMAINS4_8MMA_AtomIJNS4_4SM904GMMA31MMA_64x256x32_F32E4M3E4M3_SS_TNILNSN_7ScaleInE1ELSP_1EEEEEENS4_6LayoutINS5_IJNSA_ILi2EEESB_SB_EEENS5_IJSB_NSA_ILi0EEESV_EEEEENS5_IJNS4_10UnderscoreESY_SY_EEEEENS4_13SM90_TMA_LOADENS4_14ComposedLayoutINS4_7SwizzleILi3ELi4ELi3EEENS4_18smem_ptr_flag_bitsILi8EEENSS_INS5_IJNSA_ILi8EEESF_EEENS5_IJSF_SB_EEEEEEEvNS4_8identityES11_S1B_vS1C_EENS_8epilogue10collective6detail29Sm90TmaWarpSpecializedAdapterINS1F_15DefaultEpilogueISI_SJ_SJ_NS1E_6thread17LinearCombinationISI_Li1EffLNS1J_9ScaleType4KindE0ELNS_15FloatRoundStyleE2ESI_EENS1_15EpilogueDefaultEEEEEvvEEEEvNT_6ParamsE,"aw",@nobits
	.sectionflags	@""
	.align	16
	.zero		1024


//--------------------- .nv.shared.reserved.0     --------------------------
	.section	.nv.shared.reserved.0,"aw",@nobits
	.weak		__nv_reservedSMEM_offset_0_alias
	.size		__nv_reservedSMEM_offset_0_alias, 0, 0
	.other		__nv_reservedSMEM_offset_0_alias,@"STO_CUDA_RESERVED_SHARED STV_DEFAULT"
__nv_reservedSMEM_offset_0_alias:
	.zero		0


//--------------------- .nv.global                --------------------------
	.section	.nv.global,"aw",@nobits
.nv.global:
	.type		_ZN39_INTERNAL_fb2996ac_4_k_cu_f29602a9_32144cute1_E,@object
	.size		_ZN39_INTERNAL_fb2996ac_4_k_cu_f29602a9_32144cute1_E,(_ZN39_INTERNAL_fb2996ac_4_k_cu_f29602a9_32144cuda3std3__45__cpo6cbeginE - _ZN39_INTERNAL_fb2996ac_4_k_cu_f29602a9_32144cute1_E)
_ZN39_INTERNAL_fb2996ac_4_k_cu_f29602a9_32144cute1_E:
	.zero		1
	.type		_ZN39_INTERNAL_fb2996ac_4_k_cu_f29602a9_32144cuda3std3__45__cpo6cbeginE,@object
	.size		_ZN39_INTERNAL_fb2996ac_4_k_cu_f29602a9_32144cuda3std3__45__cpo6cbeginE,(_ZN39_INTERNAL_fb2996ac_4_k_cu_f29602a9_32144cuda3std3__48in_placeE - _ZN39_INTERNAL_fb2996ac_4_k_cu_f29602a9_32144cuda3std3__45__cpo6cbeginE)
_ZN39_INTERNAL_fb2996ac_4_k_cu_f29602a9_32144cuda3std3__45__cpo6cbeginE:
	.zero		1
	.type		_ZN39_INTERNAL_fb2996ac_4_k_cu_f29602a9_32144cuda3std3__48in_placeE,@object
	.size		_ZN39_INTERNAL_fb2996ac_4_k_cu_f29602a9_32144cuda3std3__48in_placeE,(_ZN39_INTERNAL_fb2996ac_4_k_cu_f29602a9_32144cuda3std6ranges3__45__cpo9iter_moveE - _ZN39_INTERNAL_fb2996ac_4_k_cu_f29602a9_32144cuda3std3__48in_placeE)
_ZN39_INTERNAL_fb2996ac_4_k_cu_f29602a9_32144cuda3std3__48in_placeE:
	.zero		1
	.type		_ZN39_INTERNAL_fb2996ac_4_k_cu_f29602a9_32144cuda3std6ranges3__45__cpo9iter_moveE,@object
	.size		_ZN39_INTERNAL_fb2996ac_4_k_cu_f29602a9_32144cuda3std6ranges3__45__cpo9iter_moveE,(_ZN39_INTERNAL_fb2996ac_4_k_cu_f29602a9_32144cuda3std3__45__cpo5beginE - _ZN39_INTERNAL_fb2996ac_4_k_cu_f29602a9_32144cuda3std6ranges3__45__cpo9iter_moveE)
_ZN39_INTERNAL_fb2996ac_4_k_cu_f29602a9_32144cuda3std6ranges3__45__cpo9iter_moveE:
	.zero		1
	.type		_ZN39_INTERNAL_fb2996ac_4_k_cu_f29602a9_32144cuda3std3__45__cpo5beginE,@object
	.size		_ZN39_INTERNAL_fb2996ac_4_k_cu_f29602a9_32144cuda3std3__45__cpo5beginE,(_ZN39_INTERNAL_fb2996ac_4_k_cu_f29602a9_32144cuda3std3__441_GLOBAL__N__fb2996ac_4_k_cu_f29602a9_32146ignoreE - _ZN39_INTERNAL_fb2996ac_4_k_cu_f29602a9_32144cuda3std3__45__cpo5beginE)
_ZN39_INTERNAL_fb2996ac_4_k_cu_f29602a9_32144cuda3std3__45__cpo5beginE:
	.zero		1
	.type		_ZN39_INTERNAL_fb2996ac_4_k_cu_f29602a9_32144cuda3std3__441_GLOBAL__N__fb2996ac_4_k_cu_f29602a9_32146ignoreE,@object
	.size		_ZN39_INTERNAL_fb2996ac_4_k_cu_f29602a9_32144cuda3std3__441_GLOBAL__N__fb2996ac_4_k_cu_f29602a9_32146ignoreE,(_ZN39_INTERNAL_fb2996ac_4_k_cu_f29602a9_32144cute7productE - _ZN39_INTERNAL_fb2996ac_4_k_cu_f29602a9_32144cuda3std3__441_GLOBAL__N__fb2996ac_4_k_cu_f29602a9_32146ignoreE)
_ZN39_INTERNAL_fb2996ac_4_k_cu_f29602a9_32144cuda3std3__441_GLOBAL__N__fb2996ac_4_k_cu_f29602a9_32146ignoreE:
	.zero		1
	.type		_ZN39_INTERNAL_fb2996ac_4_k_cu_f29602a9_32144cute7productE,@object
	.size		_ZN39_INTERNAL_fb2996ac_4_k_cu_f29602a9_32144cute7productE,(_ZN39_INTERNAL_fb2996ac_4_k_cu_f29602a9_32144cuda3std3__45__cpo3endE - _ZN39_INTERNAL_fb2996ac_4_k_cu_f29602a9_32144cute7productE)
_ZN39_INTERNAL_fb2996ac_4_k_cu_f29602a9_32144cute7productE:
	.zero		1
	.type		_ZN39_INTERNAL_fb2996ac_4_k_cu_f29602a9_32144cuda3std3__45__cpo3endE,@object
	.size		_ZN39_INTERNAL_fb2996ac_4_k_cu_f29602a9_32144cuda3std3__45__cpo3endE,(_ZN39_INTERNAL_fb2996ac_4_k_cu_f29602a9_32144cuda3std3__419piecewise_constructE - _ZN39_INTERNAL_fb2996ac_4_k_cu_f29602a9_32144cuda3std3__45__cpo3endE)
_ZN39_INTERNAL_fb2996ac_4_k_cu_f29602a9_32144cuda3std3__45__cpo3endE:
	.zero		1
	.type		_ZN39_INTERNAL_fb2996ac_4_k_cu_f29602a9_32144cuda3std3__419piecewise_constructE,@object
	.size		_ZN39_INTERNAL_fb2996ac_4_k_cu_f29602a9_32144cuda3std3__419piecewise_constructE,(_ZN39_INTERNAL_fb2996ac_4_k_cu_f29602a9_32144cuda3std3__45__cpo4cendE - _ZN39_INTERNAL_fb2996ac_4_k_cu_f29602a9_32144cuda3std3__419piecewise_constructE)
_ZN39_INTERNAL_fb2996ac_4_k_cu_f29602a9_32144cuda3std3__419piecewise_constructE:
	.zero		1
	.type		_ZN39_INTERNAL_fb2996ac_4_k_cu_f29602a9_32144cuda3std3__45__cpo4cendE,@object
	.size		_ZN39_INTERNAL_fb2996ac_4_k_cu_f29602a9_32144cuda3std3__45__cpo4cendE,(_ZN39_INTERNAL_fb2996ac_4_k_cu_f29602a9_32144cuda3std6ranges3__45__cpo4swapE - _ZN39_INTERNAL_fb2996ac_4_k_cu_f29602a9_32144cuda3std3__45__cpo4cendE)
_ZN39_INTERNAL_fb2996ac_4_k_cu_f29602a9_32144cuda3std3__45__cpo4cendE:
	.zero		1
	.type		_ZN39_INTERNAL_fb2996ac_4_k_cu_f29602a9_32144cuda3std6ranges3__45__cpo4swapE,@object
	.size		_ZN39_INTERNAL_fb2996ac_4_k_cu_f29602a9_32144cuda3std6ranges3__45__cpo4swapE,(.L_7 - _ZN39_INTERNAL_fb2996ac_4_k_cu_f29602a9_32144cuda3std6ranges3__45__cpo4swapE)
_ZN39_INTERNAL_fb2996ac_4_k_cu_f29602a9_32144cuda3std6ranges3__45__cpo4swapE:
	.zero		1
.L_7:


//--------------------- .nv.constant0._ZN7cutlass13device_kernelINS_4gemm6kernel13GemmUniversalIN4cute5tupleIJiiiiEEENS1_10collective13CollectiveMmaINS1_37MainloopSm90TmaGmmaWarpSpecializedFP8ILi2ENS5_IJNS4_1CILi1EEESB_SB_EEENS1_35KernelTmaWarpSpecializedCooperativeEEENS5_IJNSA_ILi128EEENSA_ILi256EEESG_EEENS_12float_e4m3_tENS5_IJlSB_lEEESI_SJ_NS4_8TiledMMAINS4_8MMA_AtomIJNS4_4SM904GMMA31MMA_64x256x32_F32E4M3E4M3_SS_TNILNSN_7ScaleInE1ELSP_1EEEEEENS4_6LayoutINS5_IJNSA_ILi2EEESB_SB_EEENS5_IJSB_NSA_ILi0EEESV_EEEEENS5_IJNS4_10UnderscoreESY_SY_EEEEENS4_13SM90_TMA_LOADENS4_14ComposedLayoutINS4_7SwizzleILi3ELi4ELi3EEENS4_18smem_ptr_flag_bitsILi8EEENSS_INS5_IJNSA_ILi8EEESF_EEENS5_IJSF_SB_EEEEEEEvNS4_8identityES11_S1B_vS1C_EENS_8epilogue10collective6detail29Sm90TmaWarpSpecializedAdapterINS1F_15DefaultEpilogueISI_SJ_SJ_NS1E_6thread17LinearCombinationISI_Li1EffLNS1J_9ScaleType4KindE0ELNS_15FloatRoundStyleE2ESI_EENS1_15EpilogueDefaultEEEEEvvEEEEvNT_6ParamsE --------------------------
	.section	.nv.constant0._ZN7cutlass13device_kernelINS_4gemm6kernel13GemmUniversalIN4cute5tupleIJiiiiEEENS1_10collective13CollectiveMmaINS1_37MainloopSm90TmaGmmaWarpSpecializedFP8ILi2ENS5_IJNS4_1CILi1EEESB_SB_EEENS1_35KernelTmaWarpSpecializedCooperativeEEENS5_IJNSA_ILi128EEENSA_ILi256EEESG_EEENS_12float_e4m3_tENS5_IJlSB_lEEESI_SJ_NS4_8TiledMMAINS4_8MMA_AtomIJNS4_4SM904GMMA31MMA_64x256x32_F32E4M3E4M3_SS_TNILNSN_7ScaleInE1ELSP_1EEEEEENS4_6LayoutINS5_IJNSA_ILi2EEESB_SB_EEENS5_IJSB_NSA_ILi0EEESV_EEEEENS5_IJNS4_10UnderscoreESY_SY_EEEEENS4_13SM90_TMA_LOADENS4_14ComposedLayoutINS4_7SwizzleILi3ELi4ELi3EEENS4_18smem_ptr_flag_bitsILi8EEENSS_INS5_IJNSA_ILi8EEESF_EEENS5_IJSF_SB_EEEEEEEvNS4_8identityES11_S1B_vS1C_EENS_8epilogue10collective6detail29Sm90TmaWarpSpecializedAdapterINS1F_15DefaultEpilogueISI_SJ_SJ_NS1E_6thread17LinearCombinationISI_Li1EffLNS1J_9ScaleType4KindE0ELNS_15FloatRoundStyleE2ESI_EENS1_15EpilogueDefaultEEEEEvvEEEEvNT_6ParamsE,"a",@progbits
	.sectionflags	@""
	.align	4
.nv.constant0._ZN7cutlass13device_kernelINS_4gemm6kernel13GemmUniversalIN4cute5tupleIJiiiiEEENS1_10collective13CollectiveMmaINS1_37MainloopSm90TmaGmmaWarpSpecializedFP8ILi2ENS5_IJNS4_1CILi1EEESB_SB_EEENS1_35KernelTmaWarpSpecializedCooperativeEEENS5_IJNSA_ILi128EEENSA_ILi256EEESG_EEENS_12float_e4m3_tENS5_IJlSB_lEEESI_SJ_NS4_8TiledMMAINS4_8MMA_AtomIJNS4_4SM904GMMA31MMA_64x256x32_F32E4M3E4M3_SS_TNILNSN_7ScaleInE1ELSP_1EEEEEENS4_6LayoutINS5_IJNSA_ILi2EEESB_SB_EEENS5_IJSB_NSA_ILi0EEESV_EEEEENS5_IJNS4_10UnderscoreESY_SY_EEEEENS4_13SM90_TMA_LOADENS4_14ComposedLayoutINS4_7SwizzleILi3ELi4ELi3EEENS4_18smem_ptr_flag_bitsILi8EEENSS_INS5_IJNSA_ILi8EEESF_EEENS5_IJSF_SB_EEEEEEEvNS4_8identityES11_S1B_vS1C_EENS_8epilogue10collective6detail29Sm90TmaWarpSpecializedAdapterINS1F_15DefaultEpilogueISI_SJ_SJ_NS1E_6thread17LinearCombinationISI_Li1EffLNS1J_9ScaleType4KindE0ELNS_15FloatRoundStyleE2ESI_EENS1_15EpilogueDefaultEEEEEvvEEEEvNT_6ParamsE:
	.zero		1664


//--------------------- SYMBOLS --------------------------

	.type		.nv.reservedSmem.offset0,@object
	.size		.nv.reservedSmem.offset0,0x4
